def matmul_kernel(
    a_ptr,
    b_ptr,
    c_ptr,
    M,
    N,
    K,
    stride_am,
    stride_ak,
    stride_bk,
    stride_bn,
    stride_cm,
    stride_cn,
    BLOCK_M: tl.constexpr,
    BLOCK_N: tl.constexpr,
    BLOCK_K: tl.constexpr,
    GROUP_M: tl.constexpr,
):
    pid = tl.program_id(axis=0)
    num_pid_m = tl.cdiv(M, BLOCK_M)
    num_pid_n = tl.cdiv(N, BLOCK_N)
    num_pid_in_group = GROUP_M * num_pid_n
    group_id = pid // num_pid_in_group
    first_pid_m = group_id * GROUP_M
    group_size_m = min(num_pid_m - first_pid_m, GROUP_M)
    pid_m = first_pid_m + ((pid % num_pid_in_group) % group_size_m)
    pid_n = (pid % num_pid_in_group) // group_size_m

    offs_am = (pid_m * BLOCK_M + tl.arange(0, BLOCK_M)) % M
    offs_bn = (pid_n * BLOCK_N + tl.arange(0, BLOCK_N)) % N
    offs_k = tl.arange(0, BLOCK_K)
    a_ptrs = a_ptr + offs_am[:, None] * stride_am + offs_k[None, :] * stride_ak
    b_ptrs = b_ptr + offs_k[:, None] * stride_bk + offs_bn[None, :] * stride_bn

    acc = tl.zeros((BLOCK_M, BLOCK_N), dtype=tl.float32)
    for kk in range(0, tl.cdiv(K, BLOCK_K)):
        a = tl.load(a_ptrs, mask=offs_k[None, :] < K - kk * BLOCK_K, other=0.0)
        b = tl.load(b_ptrs, mask=offs_k[:, None] < K - kk * BLOCK_K, other=0.0)
        acc = tl.dot(a, b, acc)
        a_ptrs += BLOCK_K * stride_ak
        b_ptrs += BLOCK_K * stride_bk

    c = acc.to(c_ptr.dtype.element_ty)
    offs_cm = pid_m * BLOCK_M + tl.arange(0, BLOCK_M)
    offs_cn = pid_n * BLOCK_N + tl.arange(0, BLOCK_N)
    c_ptrs = c_ptr + offs_cm[:, None] * stride_cm + offs_cn[None, :] * stride_cn
    mask = (offs_cm[:, None] < M) & (offs_cn[None, :] < N)
    tl.store(c_ptrs, c, mask=mask)

# config = {"BLOCK_K": 32, "BLOCK_M": 512, "BLOCK_N": 256, "GROUP_M": 8, "arch": "sm_100", "dtype": "bf16", "num_ctas": 4, "num_stages": 3, "num_warps": 4}
# arch = sm_100


// ===== COMPILED SASS (sm_100a) =====

	.target	sm_100a

	.elftype	@"ET_EXEC"


//--------------------- .note.nv.tkinfo           --------------------------
	.section	.note.nv.tkinfo,"",@"SHT_NOTE"
	.sectionflags	@"SHF_NOTE_NV_TKINFO"
	.tkinfo
        /*0018*/ 	.word	0x00000081
        /*0030*/ 	.string	""
        /*0030*/ 	.string	"ptxas-blackwell"
        /*0030*/ 	.string	"Cuda compilation tools, release 12.9, V12.9.86"
        /*0030*/ 	.string	"Build cuda_12.9.r12.9/compiler.36037853_0"
        /*0030*/ 	.string	"-v  -suppress-debug-info  -lineinfo  -arch sm_100a "



//--------------------- .note.nv.cuver            --------------------------
	.section	.note.nv.cuver,"",@"SHT_NOTE"
	.sectionflags	@"SHF_NOTE_NV_CUVER"
        /*0018*/ 	.short	0x0001
        /*001a*/ 	.short	0x0064
        /*001c*/ 	.short	0x0001
        /*001e*/ 	.short	0x0000
        /*0020*/ 	.short	0x0001
        /*0022*/ 	.short	0x0000


//--------------------- .nv.info                  --------------------------
	.section	.nv.info,"",@"SHT_CUDA_INFO"
	.align	4


	//----- nvinfo : EIATTR_REGCOUNT
	.align		4
        /*0000*/ 	.byte	0x04, 0x2f
        /*0002*/ 	.short	(.L_4 - .L_3)
	.align		4
.L_3:
        /*0004*/ 	.word	index@(matmul_kernel)
        /*0008*/ 	.word	0x000000ff


	//----- nvinfo : EIATTR_FRAME_SIZE
	.align		4
.L_4:
        /*000c*/ 	.byte	0x04, 0x11
        /*000e*/ 	.short	(.L_6 - .L_5)
	.align		4
.L_5:
        /*0010*/ 	.word	index@($__internal_2_$__cuda_sm10x_tcgen05_guardrail_trap_unallocated_columns_being_dealloced)
        /*0014*/ 	.word	0x00000010


	//----- nvinfo : EIATTR_FRAME_SIZE
	.align		4
.L_6:
        /*0018*/ 	.byte	0x04, 0x11
        /*001a*/ 	.short	(.L_8 - .L_7)
	.align		4
.L_7:
        /*001c*/ 	.word	index@($__internal_1_$__cuda_sm10x_tcgen05_guardrail_trap_phase_invalid_during_alloc)
        /*0020*/ 	.word	0x00000010


	//----- nvinfo : EIATTR_FRAME_SIZE
	.align		4
.L_8:
        /*0024*/ 	.byte	0x04, 0x11
        /*0026*/ 	.short	(.L_10 - .L_9)
	.align		4
.L_9:
        /*0028*/ 	.word	index@($__internal_0_$__cuda_sm10x_tcgen05_guardrail_trap_col_being_dealloced_not_returned_by_alloc)
        /*002c*/ 	.word	0x00000010


	//----- nvinfo : EIATTR_FRAME_SIZE
	.align		4
.L_10:
        /*0030*/ 	.byte	0x04, 0x11
        /*0032*/ 	.short	(.L_12 - .L_11)
	.align		4
.L_11:
        /*0034*/ 	.word	index@(matmul_kernel)
        /*0038*/ 	.word	0x00000010


	//----- nvinfo : EIATTR_MIN_STACK_SIZE
	.align		4
.L_12:
        /*003c*/ 	.byte	0x04, 0x12
        /*003e*/ 	.short	(.L_14 - .L_13)
	.align		4
.L_13:
        /*0040*/ 	.word	index@(matmul_kernel)
        /*0044*/ 	.word	0x00000010
.L_14:


//--------------------- .nv.info.matmul_kernel    --------------------------
	.section	.nv.info.matmul_kernel,"",@"SHT_CUDA_INFO"
	.sectionflags	@""
	.align	4


	//----- nvinfo : EIATTR_CUDA_API_VERSION
	.align		4
        /*0000*/ 	.byte	0x04, 0x37
        /*0002*/ 	.short	(.L_16 - .L_15)
.L_15:
        /*0004*/ 	.word	0x00000081


	//----- nvinfo : EIATTR_KPARAM_INFO
	.align		4
.L_16:
        /*0008*/ 	.byte	0x04, 0x17
        /*000a*/ 	.short	(.L_18 - .L_17)
.L_17:
        /*000c*/ 	.word	0x00000000
        /*0010*/ 	.short	0x000d
        /*0012*/ 	.short	0x0048
        /*0014*/ 	.byte	0x00, 0xf4, 0x21, 0x00


	//----- nvinfo : EIATTR_KPARAM_INFO
	.align		4
.L_18:
        /*0018*/ 	.byte	0x04, 0x17
        /*001a*/ 	.short	(.L_20 - .L_19)
.L_19:
        /*001c*/ 	.word	0x00000000
        /*0020*/ 	.short	0x000c
        /*0022*/ 	.short	0x0040
        /*0024*/ 	.byte	0x00, 0xf4, 0x21, 0x00


	//----- nvinfo : EIATTR_KPARAM_INFO
	.align		4
.L_20:
        /*0028*/ 	.byte	0x04, 0x17
        /*002a*/ 	.short	(.L_22 - .L_21)
.L_21:
        /*002c*/ 	.word	0x00000000
        /*0030*/ 	.short	0x000b
        /*0032*/ 	.short	0x0038
        /*0034*/ 	.byte	0x00, 0xf0, 0x11, 0x00


	//----- nvinfo : EIATTR_KPARAM_INFO
	.align		4
.L_22:
        /*0038*/ 	.byte	0x04, 0x17
        /*003a*/ 	.short	(.L_24 - .L_23)
.L_23:
        /*003c*/ 	.word	0x00000000
        /*0040*/ 	.short	0x000a
        /*0042*/ 	.short	0x0034
        /*0044*/ 	.byte	0x00, 0xf0, 0x11, 0x00


	//----- nvinfo : EIATTR_KPARAM_INFO
	.align		4
.L_24:
        /*0048*/ 	.byte	0x04, 0x17
        /*004a*/ 	.short	(.L_26 - .L_25)
.L_25:
        /*004c*/ 	.word	0x00000000
        /*0050*/ 	.short	0x0009
        /*0052*/ 	.short	0x0030
        /*0054*/ 	.byte	0x00, 0xf0, 0x11, 0x00


	//----- nvinfo : EIATTR_KPARAM_INFO
	.align		4
.L_26:
        /*0058*/ 	.byte	0x04, 0x17
        /*005a*/ 	.short	(.L_28 - .L_27)
.L_27:
        /*005c*/ 	.word	0x00000000
        /*0060*/ 	.short	0x0008
        /*0062*/ 	.short	0x002c
        /*0064*/ 	.byte	0x00, 0xf0, 0x11, 0x00


	//----- nvinfo : EIATTR_KPARAM_INFO
	.align		4
.L_28:
        /*0068*/ 	.byte	0x04, 0x17
        /*006a*/ 	.short	(.L_30 - .L_29)
.L_29:
        /*006c*/ 	.word	0x00000000
        /*0070*/ 	.short	0x0007
        /*0072*/ 	.short	0x0028
        /*0074*/ 	.byte	0x00, 0xf0, 0x11, 0x00


	//----- nvinfo : EIATTR_KPARAM_INFO
	.align		4
.L_30:
        /*0078*/ 	.byte	0x04, 0x17
        /*007a*/ 	.short	(.L_32 - .L_31)
.L_31:
        /*007c*/ 	.word	0x00000000
        /*0080*/ 	.short	0x0006
        /*0082*/ 	.short	0x0024
        /*0084*/ 	.byte	0x00, 0xf0, 0x11, 0x00


	//----- nvinfo : EIATTR_KPARAM_INFO
	.align		4
.L_32:
        /*0088*/ 	.byte	0x04, 0x17
        /*008a*/ 	.short	(.L_34 - .L_33)
.L_33:
        /*008c*/ 	.word	0x00000000
        /*0090*/ 	.short	0x0005
        /*0092*/ 	.short	0x0020
        /*0094*/ 	.byte	0x00, 0xf0, 0x11, 0x00


	//----- nvinfo : EIATTR_KPARAM_INFO
	.align		4
.L_34:
        /*0098*/ 	.byte	0x04, 0x17
        /*009a*/ 	.short	(.L_36 - .L_35)
.L_35:
        /*009c*/ 	.word	0x00000000
        /*00a0*/ 	.short	0x0004
        /*00a2*/ 	.short	0x001c
        /*00a4*/ 	.byte	0x00, 0xf0, 0x11, 0x00


	//----- nvinfo : EIATTR_KPARAM_INFO
	.align		4
.L_36:
        /*00a8*/ 	.byte	0x04, 0x17
        /*00aa*/ 	.short	(.L_38 - .L_37)
.L_37:
        /*00ac*/ 	.word	0x00000000
        /*00b0*/ 	.short	0x0003
        /*00b2*/ 	.short	0x0018
        /*00b4*/ 	.byte	0x00, 0xf0, 0x11, 0x00


	//----- nvinfo : EIATTR_KPARAM_INFO
	.align		4
.L_38:
        /*00b8*/ 	.byte	0x04, 0x17
        /*00ba*/ 	.short	(.L_40 - .L_39)
.L_39:
        /*00bc*/ 	.word	0x00000000
        /*00c0*/ 	.short	0x0002
        /*00c2*/ 	.short	0x0010
        /*00c4*/ 	.byte	0x00, 0xf4, 0x21, 0x00


	//----- nvinfo : EIATTR_KPARAM_INFO
	.align		4
.L_40:
        /*00c8*/ 	.byte	0x04, 0x17
        /*00ca*/ 	.short	(.L_42 - .L_41)
.L_41:
        /*00cc*/ 	.word	0x00000000
        /*00d0*/ 	.short	0x0001
        /*00d2*/ 	.short	0x0008
        /*00d4*/ 	.byte	0x00, 0xf4, 0x21, 0x00


	//----- nvinfo : EIATTR_KPARAM_INFO
	.align		4
.L_42:
        /*00d8*/ 	.byte	0x04, 0x17
        /*00da*/ 	.short	(.L_44 - .L_43)
.L_43:
        /*00dc*/ 	.word	0x00000000
        /*00e0*/ 	.short	0x0000
        /*00e2*/ 	.short	0x0000
        /*00e4*/ 	.byte	0x00, 0xf4, 0x21, 0x00


	//----- nvinfo : EIATTR_EXPLICIT_CLUSTER
	.align		4
.L_44:
        /*00e8*/ 	.byte	0x01, 0x3e
	.zero		2


	//----- nvinfo : EIATTR_CTA_PER_CLUSTER
	.align		4
        /*00ec*/ 	.byte	0x04, 0x3d
        /*00ee*/ 	.short	(.L_46 - .L_45)
.L_45:
        /*00f0*/ 	.word	0x00000004
        /*00f4*/ 	.word	0x00000001
        /*00f8*/ 	.word	0x00000001


	//----- nvinfo : EIATTR_AT_ENTRY_FRAGMENTS
	.align		4
.L_46:
        /*00fc*/ 	.byte	0x04, 0x4f
        /*00fe*/ 	.short	(.L_48 - .L_47)


	//   ....[0]....
.L_47:
        /*0100*/ 	.word	0x00000004


	//----- nvinfo : EIATTR_RESERVED_SMEM_USED
	.align		4
.L_48:
        /*0104*/ 	.byte	0x01, 0x41
	.zero		2


	//----- nvinfo : EIATTR_SPARSE_MMA_MASK
	.align		4
        /*0108*/ 	.byte	0x03, 0x50
        /*010a*/ 	.short	0x0000


	//----- nvinfo : EIATTR_TCGEN05_1CTA_USED
	.align		4
        /*010c*/ 	.byte	0x01, 0x51
	.zero		2


	//----- nvinfo : EIATTR_MAXREG_COUNT
	.align		4
        /*0110*/ 	.byte	0x03, 0x1b
        /*0112*/ 	.short	0x00ff


	//----- nvinfo : EIATTR_NUM_BARRIERS
	.align		4
        /*0114*/ 	.byte	0x02, 0x4c
        /*0116*/ 	.byte	0x01
	.zero		1


	//----- nvinfo : EIATTR_ANNOTATIONS
	.align		4
        /*0118*/ 	.byte	0x04, 0x55
        /*011a*/ 	.short	(.L_50 - .L_49)


	//   ....[0]....
.L_49:
        /*011c*/ 	.word	0x00000001
        /*0120*/ 	.byte	0x20, 0x0a, 0x00, 0x00, 0x01, 0x00, 0x00, 0x00, 0x00, 0x5d, 0x00, 0x00, 0x01, 0x00, 0x00, 0x00
        /*0130*/ 	.byte	0xf0, 0x7e, 0x00, 0x00, 0x01, 0x00, 0x00, 0x00, 0x10, 0x81, 0x00, 0x00, 0x01, 0x00, 0x00, 0x00
        /*0140*/ 	.byte	0x90, 0x92, 0x00, 0x00, 0x01, 0x00, 0x00, 0x00, 0xb0, 0x92, 0x00, 0x00


	//----- nvinfo : EIATTR_INT_WARP_WIDE_INSTR_OFFSETS
	.align		4
.L_50:
        /*014c*/ 	.byte	0x04, 0x31
        /*014e*/ 	.short	(.L_52 - .L_51)


	//   ....[0]....
.L_51:
        /*0150*/ 	.word	0x000041a0


	//   ....[1]....
        /*0154*/ 	.word	0x000041c0


	//   ....[2]....
        /*0158*/ 	.word	0x00005d50


	//   ....[3]....
        /*015c*/ 	.word	0x00011610


	//   ....[4]....
        /*0160*/ 	.word	0x00011660


	//----- nvinfo : EIATTR_COOP_GROUP_MASK_REGIDS
	.align		4
.L_52:
        /*0164*/ 	.byte	0x04, 0x29
        /*0166*/ 	.short	(.L_54 - .L_53)


	//   ....[0]....
.L_53:
        /*0168*/ 	.word	0xffffffff


	//   ....[1]....
        /*016c*/ 	.word	0xffffffff


	//   ....[2]....
        /*0170*/ 	.word	0xffffffff


	//   ....[3]....
        /*0174*/ 	.word	0xffffffff


	//----- nvinfo : EIATTR_COOP_GROUP_INSTR_OFFSETS
	.align		4
.L_54:
        /*0178*/ 	.byte	0x04, 0x28
        /*017a*/ 	.short	(.L_56 - .L_55)


	//   ....[0]....
.L_55:
        /*017c*/ 	.word	0x00000080


	//   ....[1]....
        /*0180*/ 	.word	0x00000340


	//   ....[2]....
        /*0184*/ 	.word	0x000114a0


	//   ....[3]....
        /*0188*/ 	.word	0x00011710


	//----- nvinfo : EIATTR_VRC_CTA_INIT_COUNT
	.align		4
.L_56:
        /*018c*/ 	.byte	0x02, 0x4a
        /*018e*/ 	.byte	0x80
	.zero		1


	//----- nvinfo : EIATTR_MBARRIER_INSTR_OFFSETS
	.align		4
        /*0190*/ 	.byte	0x04, 0x39
        /*0192*/ 	.short	(.L_58 - .L_57)


	//   ....[0]....
.L_57:
        /*0194*/ 	.word	0x000043c0
        /*0198*/ 	.word	0x000000ff
        /*019c*/ 	.word	0x00000000
        /*01a0*/ 	.short	0x0100
        /*01a2*/ 	.byte	0x08
	.zero		1


	//   ....[1]....
        /*01a4*/ 	.word	0x00005d70
        /*01a8*/ 	.word	0x000000ff
        /*01ac*/ 	.word	0x00008008
        /*01b0*/ 	.short	0x0100
        /*01b2*/ 	.byte	0x0b
	.zero		1


	//   ....[2]....
        /*01b4*/ 	.word	0x00007eb0
        /*01b8*/ 	.word	0x000000ff
        /*01bc*/ 	.word	0x00000000
        /*01c0*/ 	.short	0x010a
        /*01c2*/ 	.byte	0x08
	.zero		1


	//   ....[3]....
        /*01c4*/ 	.word	0x000093b0
        /*01c8*/ 	.word	0x000000ff
        /*01cc*/ 	.word	0x00000000
        /*01d0*/ 	.short	0x010a
        /*01d2*/ 	.byte	0x08
	.zero		1


	//   ....[4]....
        /*01d4*/ 	.word	0x00009540
        /*01d8*/ 	.word	0x000000ff
        /*01dc*/ 	.word	0x00008000
        /*01e0*/ 	.short	0x0108
        /*01e2*/ 	.byte	0x0b
	.zero		1


	//   ....[5]....
        /*01e4*/ 	.word	0x000095b0
        /*01e8*/ 	.word	0x000000ff
        /*01ec*/ 	.word	0x00008008
        /*01f0*/ 	.short	0x0108
        /*01f2*/ 	.byte	0x0b
	.zero		1


	//   ....[6]....
        /*01f4*/ 	.word	0x00011730
        /*01f8*/ 	.word	0x000000ff
        /*01fc*/ 	.word	0x00000000
        /*0200*/ 	.short	0x010a
        /*0202*/ 	.byte	0x08
	.zero		1


	//   ....[7]....
        /*0204*/ 	.word	0x00011760
        /*0208*/ 	.word	0x000000ff
        /*020c*/ 	.word	0x00000000
        /*0210*/ 	.short	0x010a
        /*0212*/ 	.byte	0x08
	.zero		1


	//----- nvinfo : EIATTR_NUM_MBARRIERS
	.align		4
.L_58:
        /*0214*/ 	.byte	0x03, 0x38
        /*0216*/ 	.short	0x0002


	//----- nvinfo : EIATTR_EXIT_INSTR_OFFSETS
	.align		4
        /*0218*/ 	.byte	0x04, 0x1c
        /*021a*/ 	.short	(.L_60 - .L_59)


	//   ....[0]....
.L_59:
        /*021c*/ 	.word	0x00011720


	//----- nvinfo : EIATTR_REQNTID
	.align		4
.L_60:
        /*0220*/ 	.byte	0x04, 0x10
        /*0222*/ 	.short	(.L_62 - .L_61)
.L_61:
        /*0224*/ 	.word	0x00000080
        /*0228*/ 	.word	0x00000001
        /*022c*/ 	.word	0x00000001


	//----- nvinfo : EIATTR_CRS_STACK_SIZE
	.align		4
.L_62:
        /*0230*/ 	.byte	0x04, 0x1e
        /*0232*/ 	.short	(.L_64 - .L_63)
.L_63:
        /*0234*/ 	.word	0x00000000


	//----- nvinfo : EIATTR_CBANK_PARAM_SIZE
	.align		4
.L_64:
        /*0238*/ 	.byte	0x03, 0x19
        /*023a*/ 	.short	0x0050


	//----- nvinfo : EIATTR_PARAM_CBANK
	.align		4
        /*023c*/ 	.byte	0x04, 0x0a
        /*023e*/ 	.short	(.L_66 - .L_65)
	.align		4
.L_65:
        /*0240*/ 	.word	index@(.nv.constant0.matmul_kernel)
        /*0244*/ 	.short	0x0380
        /*0246*/ 	.short	0x0050


	//----- nvinfo : EIATTR_SW_WAR
	.align		4
.L_66:
        /*0248*/ 	.byte	0x04, 0x36
        /*024a*/ 	.short	(.L_68 - .L_67)
.L_67:
        /*024c*/ 	.word	0x00000008
.L_68:


//--------------------- .nv.compat                --------------------------
	.section	.nv.compat,"",@"SHT_CUDA_COMPAT_INFO"
	.align	4
        /*0000*/ 	.byte	0x02, 0x02, 0x02, 0x00, 0x02, 0x05, 0x05, 0x00, 0x02, 0x03, 0x00, 0x00, 0x02, 0x06, 0x01, 0x00


//--------------------- .nv.callgraph             --------------------------
	.section	.nv.callgraph,"",@"SHT_CUDA_CALLGRAPH"
	.align	4
	.sectionentsize	8
	.align		4
        /*0000*/ 	.word	0x00000000
	.align		4
        /*0004*/ 	.word	0xffffffff
	.align		4
        /*0008*/ 	.word	0x00000000
	.align		4
        /*000c*/ 	.word	0xfffffffe
	.align		4
        /*0010*/ 	.word	0x00000000
	.align		4
        /*0014*/ 	.word	0xfffffffd
	.align		4
        /*0018*/ 	.word	0x00000000
	.align		4
        /*001c*/ 	.word	0xfffffffc


//--------------------- .text.matmul_kernel       --------------------------
	.section	.text.matmul_kernel,"ax",@progbits
	.align	128
        .global         matmul_kernel
        .type           matmul_kernel,@function
        .size           matmul_kernel,(.L_x_21 - matmul_kernel)
        .other          matmul_kernel,@"STO_CUDA_ENTRY STV_DEFAULT"
matmul_kernel:
.text.matmul_kernel:
[----:B------:R-:W0:Y:S01]  /*0000*/  LDC R1, c[0x0][0x37c] ;  /* 0x0000df00ff017b82 */ /* 0x000e220000000800 */
[----:B------:R-:W1:Y:S01]  /*0010*/  S2R R33, SR_TID.X ;  /* 0x0000000000217919 */ /* 0x000e620000002100 */
[----:B0-----:R-:W-:Y:S01]  /*0020*/  VIADD R1, R1, 0xfffffff0 ;  /* 0xfffffff001017836 */ /* 0x001fe20000000000 */
[----:B------:R-:W0:Y:S01]  /*0030*/  LDCU.64 UR22, c[0x0][0x358] ;  /* 0x00006b00ff1677ac */ /* 0x000e220008000a00 */
[----:B-1----:R-:W-:-:S13]  /*0040*/  ISETP.GE.U32.AND P0, PT, R33, 0x20, PT ;  /* 0x000000202100780c */ /* 0x002fda0003f06070 */
[----:B------:R-:W-:Y:S02]  /*0050*/  VOTEU.ANY UP0, P0 ;  /* 0x0000000000ff7886 */ /* 0x000fe40000000100 */
[----:B------:R-:W-:Y:S05]  /*0060*/  BRA.U UP0, `(.L_x_0) ;  /* 0x0000000100b87547 */ /* 0x000fea000b800000 */
[----:B------:R-:W1:Y:S01]  /*0070*/  S2UR UR6, SR_CgaCtaId ;  /* 0x00000000000679c3 */ /* 0x000e620000008800 */
[----:B------:R-:W-:Y:S01]  /*0080*/  NOP ;  /* 0x0000000000007918 */ /* 0x000fe20000000000 */
[----:B------:R-:W-:Y:S02]  /*0090*/  UMOV UR4, 0x40 ;  /* 0x0000004000047882 */ /* 0x000fe40000000000 */
[----:B-1----:R-:W-:-:S09]  /*00a0*/  ULEA UR4, UR6, UR4, 0x18 ;  /* 0x0000000406047291 */ /* 0x002fd2000f8ec0ff */
[----:B------:R-:W1:Y:S01]  /*00b0*/  LDS.U8 R0, [UR4] ;  /* 0x00000004ff007984 */ /* 0x000e620008000000 */
[----:B------:R-:W-:Y:S02]  /*00c0*/  UMOV UR4, 0x400 ;  /* 0x0000040000047882 */ /* 0x000fe40000000000 */
[----:B------:R-:W-:Y:S01]  /*00d0*/  ULEA UR4, UR6, UR4, 0x18 ;  /* 0x0000000406047291 */ /* 0x000fe2000f8ec0ff */
[----:B-1----:R-:W-:-:S13]  /*00e0*/  ISETP.NE.AND P0, PT, R0, RZ, PT ;  /* 0x000000ff0000720c */ /* 0x002fda0003f05270 */
[----:B------:R-:W-:Y:S05]  /*00f0*/  @P0 BRA `(.L_x_1) ;  /* 0x00000000007c0947 */ /* 0x000fea0003800000 */
[----:B------:R-:W-:-:S13]  /*0100*/  ELECT P0, URZ, PT ;  /* 0x0000000000ff782f */ /* 0x000fda0003800000 */
[----:B------:R-:W-:Y:S05]  /*0110*/  @!P0 BRA `(.L_x_2) ;  /* 0x0000000000848947 */ /* 0x000fea0003800000 */
[----:B------:R-:W-:Y:S01]  /*0120*/  UMOV UR5, 0x10 ;  /* 0x0000001000057882 */ /* 0x000fe20000000000 */
[----:B------:R-:W-:Y:S02]  /*0130*/  IMAD.MOV.U32 R4, RZ, RZ, 0x1 ;  /* 0x00000001ff047424 */ /* 0x000fe400078e00ff */
[----:B------:R-:W-:Y:S02]  /*0140*/  IMAD.MOV.U32 R5, RZ, RZ, 0xffff ;  /* 0x0000ffffff057424 */ /* 0x000fe400078e00ff */
[----:B------:R-:W-:Y:S04]  /*0150*/  DEPBAR.LE SB1, 0x36 ;  /* 0x00009d800000791a */ /* 0x000fe80000000000 */
[----:B------:R-:W1:Y:S02]  /*0160*/  UTCATOMSWS.FIND_AND_SET.ALIGN UP1, UR5, UR5 ;  /* 0x00000005000575e3 */ /* 0x000e640008020800 */
[----:B-1----:R-:W-:-:S04]  /*0170*/  PLOP3.LUT P0, PT, PT, PT, UP1, 0x80, 0x8 ;  /* 0x000000000008781c */ /* 0x002fc80003f0f018 */
[----:B------:R-:W-:-:S04]  /*0180*/  SEL R0, RZ, 0xffffffff, !P0 ;  /* 0xffffffffff007807 */ /* 0x000fc80004000000 */
[----:B------:R-:W-:Y:S01]  /*0190*/  ISETP.NE.AND P0, PT, R0, RZ, PT ;  /* 0x000000ff0000720c */ /* 0x000fe20003f05270 */
[----:B------:R-:W-:-:S12]  /*01a0*/  IMAD.U32 R0, RZ, RZ, UR5 ;  /* 0x00000005ff007e24 */ /* 0x000fd8000f8e00ff */
[----:B------:R-:W-:Y:S05]  /*01b0*/  @P0 BRA `(.L_x_3) ;  /* 0x0000000000240947 */ /* 0x000fea0003800000 */
.L_x_4:
[----:B------:R-:W-:Y:S05]  /*01c0*/  NANOSLEEP 0x64 ;  /* 0x000000640000795d */ /* 0x000fea0003800000 */
[----:B------:R-:W-:-:S05]  /*01d0*/  UMOV UR5, 0x10 ;  /* 0x0000001000057882 */ /* 0x000fca0000000000 */
[----:B------:R-:W-:Y:S04]  /*01e0*/  DEPBAR.LE SB1, 0x36 ;  /* 0x00009d800000791a */ /* 0x000fe80000000000 */
[----:B------:R-:W1:Y:S02]  /*01f0*/  UTCATOMSWS.FIND_AND_SET.ALIGN UP1, UR5, UR5 ;  /* 0x00000005000575e3 */ /* 0x000e640008020800 */
[----:B-1----:R-:W-:-:S04]  /*0200*/  PLOP3.LUT P0, PT, PT, PT, UP1, 0x80, 0x8 ;  /* 0x000000000008781c */ /* 0x002fc80003f0f018 */
[----:B------:R-:W-:-:S04]  /*0210*/  SEL R0, RZ, 0xffffffff, !P0 ;  /* 0xffffffffff007807 */ /* 0x000fc80004000000 */
[----:B------:R-:W-:Y:S01]  /*0220*/  ISETP.NE.AND P0, PT, R0, RZ, PT ;  /* 0x000000ff0000720c */ /* 0x000fe20003f05270 */
[----:B------:R-:W-:-:S12]  /*0230*/  IMAD.U32 R0, RZ, RZ, UR5 ;  /* 0x00000005ff007e24 */ /* 0x000fd8000f8e00ff */
[----:B------:R-:W-:Y:S05]  /*0240*/  @!P0 BRA `(.L_x_4) ;  /* 0xfffffffc00dc8947 */ /* 0x000fea000383ffff */
.L_x_3:
[C---:B------:R-:W-:Y:S01]  /*0250*/  VIADD R3, R0.reuse, 0x10 ;  /* 0x0000001000037836 */ /* 0x040fe20000000000 */
[----:B------:R-:W-:Y:S01]  /*0260*/  UMOV UR5, 0x50 ;  /* 0x0000005000057882 */ /* 0x000fe20000000000 */
[----:B------:R-:W-:Y:S01]  /*0270*/  SHF.L.U32 R2, R5, R0, RZ ;  /* 0x0000000005027219 */ /* 0x000fe200000006ff */
[----:B------:R-:W-:Y:S01]  /*0280*/  ULEA UR5, UR6, UR5, 0x18 ;  /* 0x0000000506057291 */ /* 0x000fe2000f8ec0ff */
[----:B------:R-:W-:Y:S01]  /*0290*/  IMAD.SHL.U32 R0, R0, 0x20, RZ ;  /* 0x0000002000007824 */ /* 0x000fe200078e00ff */
[----:B------:R-:W-:-:S04]  /*02a0*/  SHF.L.U32 R3, R4, R3, RZ ;  /* 0x0000000304037219 */ /* 0x000fc800000006ff */
[----:B------:R-:W-:-:S05]  /*02b0*/  LOP3.LUT R2, R3, R2, RZ, 0xfc, !PT ;  /* 0x0000000203027212 */ /* 0x000fca00078efcff */
[----:B------:R1:W-:Y:S04]  /*02c0*/  ATOMS.OR RZ, [UR5], R2 ;  /* 0x00000002ffff798c */ /* 0x0003e8000b000005 */
[----:B------:R1:W-:Y:S01]  /*02d0*/  STS [UR4], R0 ;  /* 0x00000000ff007988 */ /* 0x0003e20008000804 */
[----:B------:R-:W-:Y:S05]  /*02e0*/  BRA `(.L_x_2) ;  /* 0x0000000000107947 */ /* 0x000fea0003800000 */
.L_x_1:
[----:B------:R-:W-:Y:S01]  /*02f0*/  IMAD.MOV.U32 R0, RZ, RZ, -0x1 ;  /* 0xffffffffff007424 */ /* 0x000fe200078e00ff */
[----:B------:R-:W-:-:S04]  /*0300*/  MOV R2, 0x330 ;  /* 0x0000033000027802 */ /* 0x000fc80000000f00 */
[----:B------:R1:W-:Y:S03]  /*0310*/  STS [UR4], R0 ;  /* 0x00000000ff007988 */ /* 0x0003e60008000804 */
[----:B01----:R-:W-:Y:S05]  /*0320*/  CALL.REL.NOINC `($__internal_1_$__cuda_sm10x_tcgen05_guardrail_trap_phase_invalid_during_alloc) ;  /* 0x0000011400247944 */ /* 0x003fea0003c00000 */
.L_x_2:
[----:B------:R-:W-:Y:S05]  /*0330*/  WARPSYNC.ALL ;  /* 0x0000000000007948 */ /* 0x000fea0003800000 */
[----:B------:R-:W-:Y:S01]  /*0340*/  NOP ;  /* 0x0000000000007918 */ /* 0x000fe20000000000 */
.L_x_0:
[----:B------:R-:W2:Y:S08]  /*0350*/  LDC.64 R24, c[0x0][0x398] ;  /* 0x0000e600ff187b82 */ /* 0x000eb00000000a00 */
[----:B------:R-:W3:Y:S02]  /*0360*/  S2UR UR5, SR_CgaSize ;  /* 0x00000000000579c3 */ /* 0x000ee40000008a00 */
[----:B---3--:R-:W-:-:S12]  /*0370*/  UIMAD UR5, UR5, -0xa0, URZ ;  /* 0xffffff60050578a4 */ /* 0x008fd8000f8e02ff */
[----:B------:R-:W3:Y:S01]  /*0380*/  LDCU UR5, c[0x0][UR5+0x2b0] ;  /* 0x00005600050577ac */ /* 0x000ee20008000800 */
[----:B------:R-:W-:Y:S01]  /*0390*/  UMOV UR11, 0x400 ;  /* 0x00000400000b7882 */ /* 0x000fe20000000000 */
[----:B------:R-:W4:Y:S01]  /*03a0*/  LDCU.128 UR16, c[0x0][0x380] ;  /* 0x00007000ff1077ac */ /* 0x000f220008000c00 */
[----:B------:R-:W5:Y:S01]  /*03b0*/  S2UR UR4, SR_CTAID.X ;  /* 0x00000000000479c3 */ /* 0x000f620000002500 */
[----:B-12---:R-:W-:Y:S01]  /*03c0*/  VIADD R0, R25, 0xff ;  /* 0x000000ff19007836 */ /* 0x006fe20000000000 */
[----:B------:R-:W-:-:S04]  /*03d0*/  LOP3.LUT R130, RZ, R25, RZ, 0x33, !PT ;  /* 0x00000019ff827212 */ /* 0x000fc800078e33ff */
[----:B------:R-:W-:Y:S02]  /*03e0*/  SHF.R.S32.HI R3, RZ, 0x1f, R0 ;  /* 0x0000001fff037819 */ /* 0x000fe40000011400 */
[----:B-----5:R-:W-:Y:S02]  /*03f0*/  I2FP.F32.U32 R5, UR4 ;  /* 0x0000000400057c45 */ /* 0x020fe40008201000 */
[----:B------:R-:W-:-:S03]  /*0400*/  LEA.HI R3, R3, R0, RZ, 0x8 ;  /* 0x0000000003037211 */ /* 0x000fc600078f40ff */
[----:B---3--:R-:W-:Y:S01]  /*0410*/  FMUL R5, R5, UR5 ;  /* 0x0000000505057c20 */ /* 0x008fe20008400000 */
[----:B------:R-:W-:Y:S01]  /*0420*/  SHF.R.S32.HI R3, RZ, 0x8, R3 ;  /* 0x00000008ff037819 */ /* 0x000fe20000011403 */
[----:B------:R-:W1:Y:S04]  /*0430*/  S2UR UR5, SR_CgaCtaId ;  /* 0x00000000000579c3 */ /* 0x000e680000008800 */
[----:B------:R-:W-:Y:S01]  /*0440*/  IMAD.SHL.U32 R4, R3, 0x8, RZ ;  /* 0x0000000803047824 */ /* 0x000fe200078e00ff */
[----:B------:R-:W-:Y:S04]  /*0450*/  F2I.U32.TRUNC.NTZ R5, R5 ;  /* 0x0000000500057305 */ /* 0x000fe8000020f000 */
[----:B------:R-:W-:-:S04]  /*0460*/  IABS R7, R4 ;  /* 0x0000000400077213 */ /* 0x000fc80000000000 */
[----:B------:R-:W2:Y:S01]  /*0470*/  I2F.RP R0, R7 ;  /* 0x0000000700007306 */ /* 0x000ea20000209400 */
[----:B-1----:R-:W-:Y:S02]  /*0480*/  USHF.L.U32 UR4, UR5, 0x7, URZ ;  /* 0x0000000705047899 */ /* 0x002fe400080006ff */
[----:B------:R-:W-:-:S05]  /*0490*/  ULEA UR11, UR5, UR11, 0x18 ;  /* 0x0000000b050b7291 */ /* 0x000fca000f8ec0ff */
[----:B--2---:R-:W1:Y:S01]  /*04a0*/  MUFU.RCP R0, R0 ;  /* 0x0000000000007308 */ /* 0x004e620000001000 */
[----:B------:R-:W-:Y:S02]  /*04b0*/  ULOP3.LUT UR4, UR4, 0x180, URZ, 0xc0, !UPT ;  /* 0x0000018004047892 */ /* 0x000fe4000f8ec0ff */
[----:B------:R-:W-:Y:S01]  /*04c0*/  UIADD3 UR8, UPT, UPT, UR11, 0x8000, URZ ;  /* 0x000080000b087890 */ /* 0x000fe2000fffe0ff */
[----:B-1----:R-:W-:Y:S01]  /*04d0*/  VIADD R2, R0, 0xffffffe ;  /* 0x0ffffffe00027836 */ /* 0x002fe20000000000 */
[----:B------:R-:W-:-:S03]  /*04e0*/  IABS R0, R5 ;  /* 0x0000000500007213 */ /* 0x000fc60000000000 */
[----:B------:R1:W2:Y:S02]  /*04f0*/  F2I.FTZ.U32.TRUNC.NTZ R3, R2 ;  /* 0x0000000200037305 */ /* 0x0002a4000021f000 */
[----:B-1----:R-:W-:Y:S02]  /*0500*/  IMAD.MOV.U32 R2, RZ, RZ, RZ ;  /* 0x000000ffff027224 */ /* 0x002fe400078e00ff */
[----:B--2---:R-:W-:-:S04]  /*0510*/  IMAD.MOV R6, RZ, RZ, -R3 ;  /* 0x000000ffff067224 */ /* 0x004fc800078e0a03 */
[----:B------:R-:W-:Y:S01]  /*0520*/  IMAD R9, R6, R7, RZ ;  /* 0x0000000706097224 */ /* 0x000fe200078e02ff */
[----:B------:R-:W-:-:S03]  /*0530*/  IABS R6, R4 ;  /* 0x0000000400067213 */ /* 0x000fc60000000000 */
[----:B------:R-:W-:-:S04]  /*0540*/  IMAD.HI.U32 R3, R3, R9, R2 ;  /* 0x0000000903037227 */ /* 0x000fc800078e0002 */
[----:B------:R-:W-:Y:S02]  /*0550*/  IMAD.MOV R2, RZ, RZ, -R6 ;  /* 0x000000ffff027224 */ /* 0x000fe400078e0a06 */
[----:B------:R-:W-:-:S04]  /*0560*/  IMAD.HI.U32 R3, R3, R0, RZ ;  /* 0x0000000003037227 */ /* 0x000fc800078e00ff */
[----:B------:R-:W-:Y:S01]  /*0570*/  IMAD R0, R3, R2, R0 ;  /* 0x0000000203007224 */ /* 0x000fe200078e0200 */
[----:B------:R-:W-:Y:S04]  /*0580*/  BAR.SYNC.DEFER_BLOCKING 0x0 ;  /* 0x0000000000007b1d */ /* 0x000fe80000010000 */
[----:B------:R-:W-:-:S13]  /*0590*/  ISETP.GT.U32.AND P1, PT, R7, R0, PT ;  /* 0x000000000700720c */ /* 0x000fda0003f24070 */
[----:B------:R-:W-:Y:S02]  /*05a0*/  @!P1 IMAD.IADD R0, R0, 0x1, -R7 ;  /* 0x0000000100009824 */ /* 0x000fe400078e0a07 */
[----:B------:R-:W-:Y:S01]  /*05b0*/  @!P1 VIADD R3, R3, 0x1 ;  /* 0x0000000103039836 */ /* 0x000fe20000000000 */
[----:B------:R-:W-:Y:S02]  /*05c0*/  ISETP.NE.AND P1, PT, R4, RZ, PT ;  /* 0x000000ff0400720c */ /* 0x000fe40003f25270 */
[----:B------:R-:W-:Y:S02]  /*05d0*/  ISETP.GE.U32.AND P0, PT, R0, R7, PT ;  /* 0x000000070000720c */ /* 0x000fe40003f06070 */
[----:B------:R-:W-:-:S04]  /*05e0*/  LOP3.LUT R0, R5, R4, RZ, 0x3c, !PT ;  /* 0x0000000405007212 */ /* 0x000fc800078e3cff */
[----:B------:R-:W-:Y:S01]  /*05f0*/  ISETP.GE.AND P2, PT, R0, RZ, PT ;  /* 0x000000ff0000720c */ /* 0x000fe20003f46270 */
[----:B------:R-:W-:-:S06]  /*0600*/  VIADD R0, R24, 0x1ff ;  /* 0x000001ff18007836 */ /* 0x000fcc0000000000 */
[----:B------:R-:W-:-:S04]  /*0610*/  @P0 VIADD R3, R3, 0x1 ;  /* 0x0000000103030836 */ /* 0x000fc80000000000 */
[----:B------:R-:W-:Y:S01]  /*0620*/  IMAD.MOV.U32 R2, RZ, RZ, R3 ;  /* 0x000000ffff027224 */ /* 0x000fe200078e0003 */
[----:B------:R-:W-:-:S03]  /*0630*/  SHF.R.S32.HI R3, RZ, 0x1f, R0 ;  /* 0x0000001fff037819 */ /* 0x000fc60000011400 */
[----:B------:R-:W-:Y:S01]  /*0640*/  @!P2 IMAD.MOV R2, RZ, RZ, -R2 ;  /* 0x000000ffff02a224 */ /* 0x000fe200078e0a02 */
[----:B------:R-:W-:Y:S02]  /*0650*/  @!P1 LOP3.LUT R2, RZ, R4, RZ, 0x33, !PT ;  /* 0x00000004ff029212 */ /* 0x000fe400078e33ff */
[----:B------:R-:W-:-:S03]  /*0660*/  LEA.HI R3, R3, R0, RZ, 0x9 ;  /* 0x0000000003037211 */ /* 0x000fc600078f48ff */
[----:B------:R-:W-:Y:S02]  /*0670*/  IMAD.SHL.U32 R8, R2, 0x8, RZ ;  /* 0x0000000802087824 */ /* 0x000fe400078e00ff */
[----:B------:R-:W-:-:S03]  /*0680*/  IMAD.MOV R2, RZ, RZ, -R2 ;  /* 0x000000ffff027224 */ /* 0x000fc600078e0a02 */
[----:B------:R-:W-:Y:S01]  /*0690*/  LEA.HI.SX32 R3, R3, -R8, 0x17 ;  /* 0x8000000803037211 */ /* 0x000fe200078fbaff */
[----:B------:R-:W-:-:S03]  /*06a0*/  IMAD R10, R4, R2, R5 ;  /* 0x00000002040a7224 */ /* 0x000fc600078e0205 */
[----:B------:R-:W-:Y:S02]  /*06b0*/  VIMNMX R11, PT, PT, R3, 0x8, PT ;  /* 0x00000008030b7848 */ /* 0x000fe40003fe0100 */
[----:B------:R-:W-:Y:S02]  /*06c0*/  IABS R9, R10 ;  /* 0x0000000a00097213 */ /* 0x000fe40000000000 */
[-C--:B------:R-:W-:Y:S02]  /*06d0*/  IABS R7, R11.reuse ;  /* 0x0000000b00077213 */ /* 0x080fe40000000000 */
[----:B------:R-:W-:Y:S02]  /*06e0*/  IABS R4, R11 ;  /* 0x0000000b00047213 */ /* 0x000fe40000000000 */
[----:B------:R-:W1:Y:S08]  /*06f0*/  I2F.RP R0, R7 ;  /* 0x0000000700007306 */ /* 0x000e700000209400 */
[----:B-1----:R-:W1:Y:S02]  /*0700*/  MUFU.RCP R0, R0 ;  /* 0x0000000000007308 */ /* 0x002e640000001000 */
[----:B-1----:R-:W-:-:S02]  /*0710*/  VIADD R3, R0, 0xffffffe ;  /* 0x0ffffffe00037836 */ /* 0x002fc40000000000 */
[----:B------:R-:W-:-:S04]  /*0720*/  IMAD.MOV R0, RZ, RZ, -R4 ;  /* 0x000000ffff007224 */ /* 0x000fc800078e0a04 */
[----:B------:R-:W1:Y:S02]  /*0730*/  F2I.FTZ.U32.TRUNC.NTZ R3, R3 ;  /* 0x0000000300037305 */ /* 0x000e64000021f000 */
[----:B-1----:R-:W-:-:S04]  /*0740*/  IMAD.MOV R6, RZ, RZ, -R3 ;  /* 0x000000ffff067224 */ /* 0x002fc800078e0a03 */
[----:B------:R-:W-:-:S04]  /*0750*/  IMAD.MOV.U32 R2, RZ, RZ, R6 ;  /* 0x000000ffff027224 */ /* 0x000fc800078e0006 */
[----:B------:R-:W-:Y:S02]  /*0760*/  IMAD R5, R2, R7, RZ ;  /* 0x0000000702057224 */ /* 0x000fe400078e02ff */
[----:B------:R-:W-:-:S04]  /*0770*/  IMAD.MOV.U32 R2, RZ, RZ, RZ ;  /* 0x000000ffff027224 */ /* 0x000fc800078e00ff */
[----:B------:R-:W-:Y:S01]  /*0780*/  IMAD.HI.U32 R2, R3, R5, R2 ;  /* 0x0000000503027227 */ /* 0x000fe200078e0002 */
[----:B------:R-:W-:-:S05]  /*0790*/  IABS R3, R24 ;  /* 0x0000001800037213 */ /* 0x000fca0000000000 */
[----:B------:R-:W-:-:S04]  /*07a0*/  IMAD.HI.U32 R2, R2, R9, RZ ;  /* 0x0000000902027227 */ /* 0x000fc800078e00ff */
[----:B------:R-:W-:Y:S02]  /*07b0*/  IMAD R0, R2, R0, R9 ;  /* 0x0000000002007224 */ /* 0x000fe400078e0209 */
[----:B------:R-:W-:-:S03]  /*07c0*/  IMAD.MOV.U32 R9, RZ, RZ, R3 ;  /* 0x000000ffff097224 */ /* 0x000fc600078e0003 */
[----:B------:R-:W-:Y:S01]  /*07d0*/  ISETP.GT.U32.AND P1, PT, R7, R0, PT ;  /* 0x000000000700720c */ /* 0x000fe20003f24070 */
[----:B------:R-:W1:-:S12]  /*07e0*/  I2F.RP R3, R9 ;  /* 0x0000000900037306 */ /* 0x000e580000209400 */
[----:B------:R-:W-:Y:S02]  /*07f0*/  @!P1 IMAD.IADD R0, R0, 0x1, -R7 ;  /* 0x0000000100009824 */ /* 0x000fe400078e0a07 */
[----:B------:R-:W-:Y:S01]  /*0800*/  @!P1 VIADD R2, R2, 0x1 ;  /* 0x0000000102029836 */ /* 0x000fe20000000000 */
[----:B-1----:R-:W1:Y:S01]  /*0810*/  MUFU.RCP R3, R3 ;  /* 0x0000000300037308 */ /* 0x002e620000001000 */
[----:B------:R-:W-:Y:S02]  /*0820*/  ISETP.NE.AND P1, PT, R11, RZ, PT ;  /* 0x000000ff0b00720c */ /* 0x000fe40003f25270 */
[----:B------:R-:W-:Y:S02]  /*0830*/  ISETP.GE.U32.AND P0, PT, R0, R7, PT ;  /* 0x000000070000720c */ /* 0x000fe40003f06070 */
[----:B------:R-:W-:-:S04]  /*0840*/  LOP3.LUT R0, R10, R11, RZ, 0x3c, !PT ;  /* 0x0000000b0a007212 */ /* 0x000fc800078e3cff */
[----:B------:R-:W-:Y:S02]  /*0850*/  ISETP.GE.AND P2, PT, R0, RZ, PT ;  /* 0x000000ff0000720c */ /* 0x000fe40003f46270 */
[----:B------:R-:W-:-:S04]  /*0860*/  IABS R0, R25 ;  /* 0x0000001900007213 */ /* 0x000fc80000000000 */
[----:B------:R-:W2:Y:S01]  /*0870*/  I2F.RP R6, R0 ;  /* 0x0000000000067306 */ /* 0x000ea20000209400 */
[----:B------:R-:W-:Y:S02]  /*0880*/  @P0 VIADD R2, R2, 0x1 ;  /* 0x0000000102020836 */ /* 0x000fe40000000000 */
[----:B-1----:R-:W-:Y:S01]  /*0890*/  VIADD R4, R3, 0xffffffe ;  /* 0x0ffffffe03047836 */ /* 0x002fe20000000000 */
[----:B------:R-:W-:Y:S01]  /*08a0*/  LOP3.LUT R3, R33, 0x7f, RZ, 0xc0, !PT ;  /* 0x0000007f21037812 */ /* 0x000fe200078ec0ff */
[----:B------:R-:W-:-:S03]  /*08b0*/  IMAD.MOV.U32 R12, RZ, RZ, R2 ;  /* 0x000000ffff0c7224 */ /* 0x000fc600078e0002 */
[----:B------:R-:W1:Y:S01]  /*08c0*/  F2I.FTZ.U32.TRUNC.NTZ R5, R4 ;  /* 0x0000000400057305 */ /* 0x000e62000021f000 */
[----:B------:R-:W-:Y:S01]  /*08d0*/  @!P2 IMAD.MOV R12, RZ, RZ, -R12 ;  /* 0x000000ffff0ca224 */ /* 0x000fe200078e0a0c */
[----:B------:R-:W-:Y:S02]  /*08e0*/  @!P1 LOP3.LUT R12, RZ, R11, RZ, 0x33, !PT ;  /* 0x0000000bff0c9212 */ /* 0x000fe400078e33ff */
[----:B------:R-:W-:-:S03]  /*08f0*/  ISETP.NE.AND P1, PT, R24, RZ, PT ;  /* 0x000000ff1800720c */ /* 0x000fc60003f25270 */
[----:B------:R-:W-:Y:S01]  /*0900*/  IMAD.MOV R2, RZ, RZ, -R12 ;  /* 0x000000ffff027224 */ /* 0x000fe200078e0a0c */
[----:B--2---:R-:W2:Y:S03]  /*0910*/  MUFU.RCP R6, R6 ;  /* 0x0000000600067308 */ /* 0x004ea60000001000 */
[----:B------:R-:W-:Y:S02]  /*0920*/  IMAD R2, R11, R2, R10 ;  /* 0x000000020b027224 */ /* 0x000fe400078e020a */
[----:B------:R-:W3:Y:S02]  /*0930*/  LDC.64 R10, c[0x0][0x3a0] ;  /* 0x0000e800ff0a7b82 */ /* 0x000ee40000000a00 */
[----:B------:R-:W-:Y:S02]  /*0940*/  IMAD.IADD R2, R8, 0x1, R2 ;  /* 0x0000000108027824 */ /* 0x000fe400078e0202 */
[----:B-1----:R-:W-:-:S03]  /*0950*/  IMAD.MOV R4, RZ, RZ, -R5 ;  /* 0x000000ffff047224 */ /* 0x002fc600078e0a05 */
[----:B------:R-:W-:Y:S01]  /*0960*/  LEA R2, R2, UR4, 0x9 ;  /* 0x0000000402027c11 */ /* 0x000fe2000f8e48ff */
[----:B------:R-:W-:Y:S02]  /*0970*/  IMAD R7, R4, R9, RZ ;  /* 0x0000000904077224 */ /* 0x000fe400078e02ff */
[----:B------:R-:W-:Y:S02]  /*0980*/  IMAD.MOV.U32 R4, RZ, RZ, RZ ;  /* 0x000000ffff047224 */ /* 0x000fe400078e00ff */
[----:B------:R-:W-:Y:S02]  /*0990*/  IMAD.IADD R13, R3, 0x1, R2 ;  /* 0x00000001030d7824 */ /* 0x000fe400078e0202 */
[----:B------:R-:W-:Y:S01]  /*09a0*/  IMAD.HI.U32 R4, R5, R7, R4 ;  /* 0x0000000705047227 */ /* 0x000fe200078e0004 */
[----:B------:R-:W-:Y:S02]  /*09b0*/  SHF.R.U32.HI R7, RZ, 0x5, R33 ;  /* 0x00000005ff077819 */ /* 0x000fe40000011621 */
[----:B------:R-:W-:Y:S01]  /*09c0*/  IABS R32, R13 ;  /* 0x0000000d00207213 */ /* 0x000fe20000000000 */
[----:B--2---:R-:W-:Y:S01]  /*09d0*/  VIADD R5, R6, 0xffffffe ;  /* 0x0ffffffe06057836 */ /* 0x004fe20000000000 */
[----:B------:R-:W-:Y:S01]  /*09e0*/  SGXT.U32 R7, R7, 0x2 ;  /* 0x000000020707781a */ /* 0x000fe20000000000 */
[----:B------:R-:W-:Y:S01]  /*09f0*/  IMAD.SHL.U32 R2, R12, 0x100, RZ ;  /* 0x000001000c027824 */ /* 0x000fe200078e00ff */
[----:B------:R-:W-:Y:S01]  /*0a00*/  ISETP.GE.AND P3, PT, R13, RZ, PT ;  /* 0x000000ff0d00720c */ /* 0x000fe20003f66270 */
[----:B------:R-:W-:Y:S01]  /*0a10*/  IMAD.HI.U32 R4, R4, R32, RZ ;  /* 0x0000002004047227 */ /* 0x000fe200078e00ff */
[----:B------:R1:W-:Y:S01]  /*0a20*/  STL [R1], R13 ;  /* 0x0000000d01007387 */ /* 0x0003e20000100800 */
[----:B------:R-:W2:Y:S01]  /*0a30*/  F2I.FTZ.U32.TRUNC.NTZ R5, R5 ;  /* 0x0000000500057305 */ /* 0x000ea2000021f000 */
[----:B------:R-:W-:Y:S01]  /*0a40*/  LOP3.LUT R22, R2, R7, RZ, 0xfc, !PT ;  /* 0x0000000702167212 */ /* 0x000fe200078efcff */
[----:B------:R-:W-:-:S03]  /*0a50*/  IMAD.MOV R4, RZ, RZ, -R4 ;  /* 0x000000ffff047224 */ /* 0x000fc600078e0a04 */
[----:B------:R-:W-:Y:S01]  /*0a60*/  LOP3.LUT R7, R22, 0x8, RZ, 0xfc, !PT ;  /* 0x0000000816077812 */ /* 0x000fe200078efcff */
[C---:B------:R-:W-:Y:S01]  /*0a70*/  IMAD R32, R9.reuse, R4, R32 ;  /* 0x0000000409207224 */ /* 0x040fe200078e0220 */
[----:B------:R-:W-:Y:S02]  /*0a80*/  SHF.R.U32.HI R4, RZ, 0x5, R33 ;  /* 0x00000005ff047819 */ /* 0x000fe40000011621 */
[----:B------:R-:W-:Y:S02]  /*0a90*/  IABS R63, R7 ;  /* 0x00000007003f7213 */ /* 0x000fe40000000000 */
[----:B------:R-:W-:Y:S02]  /*0aa0*/  ISETP.GT.U32.AND P0, PT, R9, R32, PT ;  /* 0x000000200900720c */ /* 0x000fe40003f04070 */
[----:B------:R-:W-:Y:S01]  /*0ab0*/  R2UR UR7, R4 ;  /* 0x00000000040772ca */ /* 0x000fe200000e0000 */
[----:B------:R-:W-:Y:S01]  /*0ac0*/  IMAD.MOV.U32 R4, RZ, RZ, RZ ;  /* 0x000000ffff047224 */ /* 0x000fe200078e00ff */
[----:B------:R-:W-:Y:S01]  /*0ad0*/  LOP3.LUT R8, R22, 0xc, RZ, 0xfc, !PT ;  /* 0x0000000c16087812 */ /* 0x000fe200078efcff */
[----:B--2---:R-:W-:Y:S01]  /*0ae0*/  IMAD.MOV R21, RZ, RZ, -R5 ;  /* 0x000000ffff157224 */ /* 0x004fe200078e0a05 */
[----:B------:R-:W-:-:S02]  /*0af0*/  ISETP.GE.AND P2, PT, R7, RZ, PT ;  /* 0x000000ff0700720c */ /* 0x000fc40003f46270 */
[----:B------:R-:W-:Y:S01]  /*0b00*/  IABS R64, R8 ;  /* 0x0000000800407213 */ /* 0x000fe20000000000 */
[----:B------:R-:W-:Y:S01]  /*0b10*/  IMAD R21, R21, R0, RZ ;  /* 0x0000000015157224 */ /* 0x000fe200078e02ff */
[C---:B------:R-:W-:Y:S02]  /*0b20*/  LOP3.LUT R23, R22.reuse, 0x14, RZ, 0xfc, !PT ;  /* 0x0000001416177812 */ /* 0x040fe400078efcff */
[----:B------:R-:W-:Y:S01]  /*0b30*/  LOP3.LUT R26, R22, 0x18, RZ, 0xfc, !PT ;  /* 0x00000018161a7812 */ /* 0x000fe200078efcff */
[----:B------:R-:W-:Y:S01]  /*0b40*/  @!P0 IMAD.IADD R32, R32, 0x1, -R9 ;  /* 0x0000000120208824 */ /* 0x000fe200078e0a09 */
[----:B------:R-:W-:Y:S01]  /*0b50*/  IABS R66, R23 ;  /* 0x0000001700427213 */ /* 0x000fe20000000000 */
[----:B------:R-:W-:Y:S01]  /*0b60*/  IMAD.HI.U32 R21, R5, R21, R4 ;  /* 0x0000001505157227 */ /* 0x000fe200078e0004 */
[----:B------:R-:W-:Y:S01]  /*0b70*/  LOP3.LUT R4, R22, 0x4, RZ, 0xfc, !PT ;  /* 0x0000000416047812 */ /* 0x000fe200078efcff */
[----:B------:R-:W-:Y:S01]  /*0b80*/  USHF.L.U32 UR4, UR7, 0x15, URZ ;  /* 0x0000001507047899 */ /* 0x000fe200080006ff */
[----:B------:R-:W-:-:S02]  /*0b90*/  ISETP.GT.U32.AND P0, PT, R9, R32, PT ;  /* 0x000000200900720c */ /* 0x000fc40003f04070 */
[----:B------:R-:W-:Y:S01]  /*0ba0*/  IABS R62, R4 ;  /* 0x00000004003e7213 */ /* 0x000fe20000000000 */
[C---:B------:R-:W-:Y:S01]  /*0bb0*/  IMAD.HI.U32 R5, R21.reuse, R63, RZ ;  /* 0x0000003f15057227 */ /* 0x040fe200078e00ff */
[----:B------:R-:W-:Y:S01]  /*0bc0*/  ISETP.GE.AND P6, PT, R4, RZ, PT ;  /* 0x000000ff0400720c */ /* 0x000fe20003fc6270 */
[----:B------:R-:W-:Y:S01]  /*0bd0*/  ULOP3.LUT UR4, UR4, 0x600000, URZ, 0xc0, !UPT ;  /* 0x0060000004047892 */ /* 0x000fe2000f8ec0ff */
[C---:B------:R-:W-:Y:S01]  /*0be0*/  LOP3.LUT R28, R22.reuse, 0x20, RZ, 0xfc, !PT ;  /* 0x00000020161c7812 */ /* 0x040fe200078efcff */
[C---:B------:R-:W-:Y:S01]  /*0bf0*/  IMAD.HI.U32 R4, R21.reuse, R62, RZ ;  /* 0x0000003e15047227 */ /* 0x040fe200078e00ff */
[----:B------:R-:W-:Y:S02]  /*0c00*/  IABS R67, R26 ;  /* 0x0000001a00437213 */ /* 0x000fe40000000000 */
[----:B------:R-:W-:Y:S01]  /*0c10*/  IABS R68, R28 ;  /* 0x0000001c00447213 */ /* 0x000fe20000000000 */
[----:B------:R-:W-:Y:S01]  /*0c20*/  IMAD.MOV R5, RZ, RZ, -R5 ;  /* 0x000000ffff057224 */ /* 0x000fe200078e0a05 */
[C---:B------:R-:W-:Y:S01]  /*0c30*/  LOP3.LUT R29, R22.reuse, 0x28, RZ, 0xfc, !PT ;  /* 0x00000028161d7812 */ /* 0x040fe200078efcff */
[----:B------:R-:W-:Y:S01]  /*0c40*/  IMAD.MOV R7, RZ, RZ, -R4 ;  /* 0x000000ffff077224 */ /* 0x000fe200078e0a04 */
[----:B------:R-:W-:Y:S01]  /*0c50*/  LOP3.LUT R30, R22, 0x2c, RZ, 0xfc, !PT ;  /* 0x0000002c161e7812 */ /* 0x000fe200078efcff */
[----:B------:R-:W-:Y:S01]  /*0c60*/  @!P0 IMAD.IADD R32, R32, 0x1, -R9 ;  /* 0x0000000120208824 */ /* 0x000fe200078e0a09 */
[----:B------:R-:W-:Y:S01]  /*0c70*/  ISETP.GE.AND P0, PT, R8, RZ, PT ;  /* 0x000000ff0800720c */ /* 0x000fe20003f06270 */
[----:B------:R-:W-:Y:S01]  /*0c80*/  IMAD R63, R0, R5, R63 ;  /* 0x00000005003f7224 */ /* 0x000fe200078e023f */
[----:B------:R-:W-:Y:S01]  /*0c90*/  IABS R72, R29 ;  /* 0x0000001d00487213 */ /* 0x000fe20000000000 */
[----:B---3--:R-:W-:Y:S01]  /*0ca0*/  VIADD R4, R10, 0xffffffed ;  /* 0xffffffed0a047836 */ /* 0x008fe20000000000 */
[----:B------:R-:W-:Y:S01]  /*0cb0*/  LOP3.LUT R31, R22, 0x30, RZ, 0xfc, !PT ;  /* 0x00000030161f7812 */ /* 0x000fe200078efcff */
[----:B------:R-:W-:Y:S01]  /*0cc0*/  VIADD R5, R10, 0xffffffec ;  /* 0xffffffec0a057836 */ /* 0x000fe20000000000 */
[----:B------:R-:W-:Y:S01]  /*0cd0*/  LOP3.LUT R34, R22, 0x34, RZ, 0xfc, !PT ;  /* 0x0000003416227812 */ /* 0x000fe200078efcff */
[----:B------:R-:W-:Y:S01]  /*0ce0*/  IMAD.HI.U32 R6, R21, R64, RZ ;  /* 0x0000004015067227 */ /* 0x000fe200078e00ff */
[----:B------:R-:W-:-:S02]  /*0cf0*/  ISETP.GE.U32.AND P4, PT, R4, 0x7fffffce, PT ;  /* 0x7fffffce0400780c */ /* 0x000fc40003f86070 */
[----:B------:R-:W-:Y:S01]  /*0d00*/  IABS R73, R30 ;  /* 0x0000001e00497213 */ /* 0x000fe20000000000 */
[----:B------:R-:W-:Y:S01]  /*0d10*/  @!P3 IMAD.MOV R32, RZ, RZ, -R32 ;  /* 0x000000ffff20b224 */ /* 0x000fe200078e0a20 */
[----:B------:R-:W-:Y:S01]  /*0d20*/  @!P1 LOP3.LUT R32, RZ, R24, RZ, 0x33, !PT ;  /* 0x00000018ff209212 */ /* 0x000fe200078e33ff */
[----:B------:R-:W-:Y:S01]  /*0d30*/  IMAD.MOV R9, RZ, RZ, -R6 ;  /* 0x000000ffff097224 */ /* 0x000fe200078e0a06 */
[----:B------:R-:W-:Y:S01]  /*0d40*/  ISETP.GE.U32.AND P1, PT, R5, 0x7fffffcd, PT ;  /* 0x7fffffcd0500780c */ /* 0x000fe20003f26070 */
[----:B------:R-:W-:Y:S01]  /*0d50*/  VIADD R4, R10, 0xffffffe9 ;  /* 0xffffffe90a047836 */ /* 0x000fe20000000000 */
[----:B------:R-:W-:Y:S01]  /*0d60*/  SEL R19, RZ, 0x1fffe, P4 ;  /* 0x0001fffeff137807 */ /* 0x000fe20002000000 */
[----:B------:R-:W-:Y:S01]  /*0d70*/  IMAD R62, R0, R7, R62 ;  /* 0x00000007003e7224 */ /* 0x000fe200078e023e */
[----:B------:R-:W-:Y:S01]  /*0d80*/  SEL R20, RZ, 0x1, P1 ;  /* 0x00000001ff147807 */ /* 0x000fe20000800000 */
[----:B------:R-:W-:Y:S01]  /*0d90*/  VIADD R6, R10, 0xffffffef ;  /* 0xffffffef0a067836 */ /* 0x000fe20000000000 */
[----:B------:R-:W-:Y:S01]  /*0da0*/  ISETP.GE.U32.AND P4, PT, R4, 0x7fffffca, PT ;  /* 0x7fffffca0400780c */ /* 0x000fe20003f86070 */
[C---:B------:R-:W-:Y:S01]  /*0db0*/  VIADD R5, R10.reuse, 0xffffffe8 ;  /* 0xffffffe80a057836 */ /* 0x040fe20000000000 */
[----:B------:R-:W-:Y:S01]  /*0dc0*/  IABS R78, R31 ;  /* 0x0000001f004e7213 */ /* 0x000fe20000000000 */
[----:B------:R-:W-:Y:S01]  /*0dd0*/  VIADD R7, R10, 0xffffffee ;  /* 0xffffffee0a077836 */ /* 0x000fe20000000000 */
[----:B------:R-:W-:Y:S01]  /*0de0*/  ISETP.GE.U32.AND P5, PT, R6, 0x7fffffd0, PT ;  /* 0x7fffffd00600780c */ /* 0x000fe20003fa6070 */
[C---:B------:R-:W-:Y:S01]  /*0df0*/  VIADD R4, R10.reuse, 0xffffffe4 ;  /* 0xffffffe40a047836 */ /* 0x040fe20000000000 */
[----:B------:R-:W-:Y:S01]  /*0e00*/  ISETP.GE.U32.AND P1, PT, R5, 0x7fffffc9, PT ;  /* 0x7fffffc90500780c */ /* 0x000fe20003f26070 */
[----:B------:R-:W-:Y:S01]  /*0e10*/  VIADD R6, R10, 0xffffffea ;  /* 0xffffffea0a067836 */ /* 0x000fe20000000000 */
[----:B------:R-:W-:Y:S01]  /*0e20*/  ISETP.GE.U32.AND P3, PT, R7, 0x7fffffcf, PT ;  /* 0x7fffffcf0700780c */ /* 0x000fe20003f66070 */
[----:B------:R-:W-:Y:S01]  /*0e30*/  IMAD R64, R0, R9, R64 ;  /* 0x0000000900407224 */ /* 0x000fe200078e0240 */
[----:B------:R-:W-:Y:S01]  /*0e40*/  SEL R17, RZ, 0x1, P1 ;  /* 0x00000001ff117807 */ /* 0x000fe20000800000 */
[----:B------:R-:W-:Y:S01]  /*0e50*/  VIADD R5, R10, 0xffffffeb ;  /* 0xffffffeb0a057836 */ /* 0x000fe20000000000 */
[----:B-1----:R-:W-:Y:S01]  /*0e60*/  SEL R13, RZ, 0x4, P3 ;  /* 0x00000004ff0d7807 */ /* 0x002fe20001800000 */
[----:B------:R-:W-:Y:S01]  /*0e70*/  IMAD.HI.U32 R24, R21, R66, RZ ;  /* 0x0000004215187227 */ /* 0x000fe200078e00ff */
[----:B------:R-:W-:-:S02]  /*0e80*/  ISETP.GE.U32.AND P1, PT, R4, 0x7fffffc5, PT ;  /* 0x7fffffc50400780c */ /* 0x000fc40003f26070 */
[----:B------:R-:W-:Y:S01]  /*0e90*/  ISETP.GE.U32.AND P3, PT, R6, 0x7fffffcb, PT ;  /* 0x7fffffcb0600780c */ /* 0x000fe20003f66070 */
[C---:B------:R-:W-:Y:S01]  /*0ea0*/  VIADD R4, R10.reuse, 0xffffffe5 ;  /* 0xffffffe50a047836 */ /* 0x040fe20000000000 */
[----:B------:R-:W-:Y:S01]  /*0eb0*/  SEL R18, RZ, 0x1fffe, P4 ;  /* 0x0001fffeff127807 */ /* 0x000fe20002000000 */
[----:B------:R-:W-:Y:S01]  /*0ec0*/  VIADD R6, R10, 0xffffffe6 ;  /* 0xffffffe60a067836 */ /* 0x000fe20000000000 */
[----:B------:R-:W-:Y:S01]  /*0ed0*/  SEL R9, RZ, 0x4, P3 ;  /* 0x00000004ff097807 */ /* 0x000fe20001800000 */
[----:B------:R-:W-:Y:S01]  /*0ee0*/  IMAD.MOV R27, RZ, RZ, -R24 ;  /* 0x000000ffff1b7224 */ /* 0x000fe200078e0a18 */
[----:B------:R-:W-:Y:S01]  /*0ef0*/  ISETP.GE.U32.AND P3, PT, R4, 0x7fffffc6, PT ;  /* 0x7fffffc60400780c */ /* 0x000fe20003f66070 */
[----:B------:R-:W-:Y:S01]  /*0f00*/  VIADD R4, R10, 0xffffffe1 ;  /* 0xffffffe10a047836 */ /* 0x000fe20000000000 */
[C---:B------:R-:W-:Y:S01]  /*0f10*/  ISETP.GT.U32.AND P4, PT, R0.reuse, R62, PT ;  /* 0x0000003e0000720c */ /* 0x040fe20003f84070 */
[----:B------:R-:W-:Y:S01]  /*0f20*/  IMAD R66, R0, R27, R66 ;  /* 0x0000001b00427224 */ /* 0x000fe200078e0242 */
[----:B------:R-:W-:Y:S01]  /*0f30*/  SEL R15, RZ, 0x1fffe, P3 ;  /* 0x0001fffeff0f7807 */ /* 0x000fe20001800000 */
[----:B------:R-:W-:Y:S01]  /*0f40*/  IMAD.HI.U32 R24, R21, R68, RZ ;  /* 0x0000004415187227 */ /* 0x000fe200078e00ff */
[----:B------:R-:W-:-:S02]  /*0f50*/  ISETP.GE.U32.AND P3, PT, R4, 0x7fffffc2, PT ;  /* 0x7fffffc20400780c */ /* 0x000fc40003f66070 */
[----:B------:R-:W-:Y:S01]  /*0f60*/  SEL R12, RZ, 0x7fff8, P5 ;  /* 0x0007fff8ff0c7807 */ /* 0x000fe20002800000 */
[C---:B------:R-:W-:Y:S01]  /*0f70*/  VIADD R4, R10.reuse, 0xffffffe3 ;  /* 0xffffffe30a047836 */ /* 0x040fe20000000000 */
[----:B------:R-:W-:Y:S01]  /*0f80*/  ISETP.GE.U32.AND P5, PT, R5, 0x7fffffcc, PT ;  /* 0x7fffffcc0500780c */ /* 0x000fe20003fa6070 */
[----:B------:R-:W-:Y:S01]  /*0f90*/  VIADD R5, R10, 0xffffffe7 ;  /* 0xffffffe70a057836 */ /* 0x000fe20000000000 */
[----:B------:R-:W-:Y:S01]  /*0fa0*/  SEL R14, RZ, 0x1fffe, P3 ;  /* 0x0001fffeff0e7807 */ /* 0x000fe20001800000 */
[----:B------:R-:W-:Y:S01]  /*0fb0*/  IMAD.MOV R27, RZ, RZ, -R24 ;  /* 0x000000ffff1b7224 */ /* 0x000fe200078e0a18 */
[----:B------:R-:W-:Y:S01]  /*0fc0*/  ISETP.GT.U32.AND P3, PT, R0, R63, PT ;  /* 0x0000003f0000720c */ /* 0x000fe20003f64070 */
[----:B------:R-:W-:Y:S01]  /*0fd0*/  @!P4 IMAD.IADD R62, R62, 0x1, -R0 ;  /* 0x000000013e3ec824 */ /* 0x000fe200078e0a00 */
[----:B------:R-:W-:Y:S01]  /*0fe0*/  SEL R16, RZ, 0x1, P1 ;  /* 0x00000001ff107807 */ /* 0x000fe20000800000 */
[----:B------:R-:W-:Y:S01]  /*0ff0*/  IMAD R68, R0, R27, R68 ;  /* 0x0000001b00447224 */ /* 0x000fe200078e0244 */
[----:B------:R-:W-:Y:S01]  /*1000*/  ISETP.GE.U32.AND P1, PT, R5, 0x7fffffc8, PT ;  /* 0x7fffffc80500780c */ /* 0x000fe20003f26070 */
[----:B------:R-:W-:Y:S01]  /*1010*/  VIADD R5, R10, 0xffffffe2 ;  /* 0xffffffe20a057836 */ /* 0x000fe20000000000 */
[----:B------:R-:W-:Y:S01]  /*1020*/  SEL R8, RZ, 0x7fff8, P5 ;  /* 0x0007fff8ff087807 */ /* 0x000fe20002800000 */
[----:B------:R-:W-:Y:S01]  /*1030*/  IMAD.HI.U32 R24, R21, R73, RZ ;  /* 0x0000004915187227 */ /* 0x000fe200078e00ff */
[----:B------:R-:W-:-:S02]  /*1040*/  ISETP.GE.U32.AND P5, PT, R6, 0x7fffffc7, PT ;  /* 0x7fffffc70600780c */ /* 0x000fc40003fa6070 */
[----:B------:R-:W-:Y:S01]  /*1050*/  SEL R7, RZ, 0x7fff8, P1 ;  /* 0x0007fff8ff077807 */ /* 0x000fe20000800000 */
[----:B------:R-:W-:Y:S01]  /*1060*/  IMAD.MOV R24, RZ, RZ, -R24 ;  /* 0x000000ffff187224 */ /* 0x000fe200078e0a18 */
[----:B------:R-:W-:Y:S01]  /*1070*/  ISETP.GT.U32.AND P4, PT, R0, R62, PT ;  /* 0x0000003e0000720c */ /* 0x000fe20003f84070 */
[----:B------:R-:W-:Y:S01]  /*1080*/  @!P3 IMAD.IADD R63, R63, 0x1, -R0 ;  /* 0x000000013f3fb824 */ /* 0x000fe200078e0a00 */
[----:B------:R-:W-:Y:S01]  /*1090*/  ISETP.GE.U32.AND P1, PT, R4, 0x7fffffc4, PT ;  /* 0x7fffffc40400780c */ /* 0x000fe20003f26070 */
[----:B------:R-:W-:Y:S01]  /*10a0*/  IMAD R73, R0, R24, R73 ;  /* 0x0000001800497224 */ /* 0x000fe200078e0249 */
[----:B------:R-:W-:Y:S01]  /*10b0*/  SEL R6, RZ, 0x4, P5 ;  /* 0x00000004ff067807 */ /* 0x000fe20002800000 */
[----:B------:R-:W-:Y:S01]  /*10c0*/  IMAD R32, R32, R11, RZ ;  /* 0x0000000b20207224 */ /* 0x000fe200078e02ff */
[----:B------:R-:W-:Y:S01]  /*10d0*/  LOP3.LUT R4, R22, 0x10, RZ, 0xfc, !PT ;  /* 0x0000001016047812 */ /* 0x000fe200078efcff */
[----:B------:R-:W-:Y:S01]  /*10e0*/  VIADD R11, R10, 0xfffffffe ;  /* 0xfffffffe0a0b7836 */ /* 0x000fe20000000000 */
[----:B------:R-:W-:Y:S01]  /*10f0*/  ISETP.GE.U32.AND P5, PT, R5, 0x7fffffc3, PT ;  /* 0x7fffffc30500780c */ /* 0x000fe20003fa6070 */
[----:B------:R-:W-:Y:S01]  /*1100*/  IMAD.IADD R17, R17, 0x1, R18 ;  /* 0x0000000111117824 */ /* 0x000fe200078e0212 */
[----:B------:R-:W-:Y:S01]  /*1110*/  IABS R65, R4 ;  /* 0x0000000400417213 */ /* 0x000fe20000000000 */
[----:B------:R-:W-:Y:S01]  /*1120*/  IMAD.IADD R15, R16, 0x1, R15 ;  /* 0x00000001100f7824 */ /* 0x000fe200078e020f */
[----:B------:R-:W-:Y:S01]  /*1130*/  SEL R5, RZ, 0x4, P5 ;  /* 0x00000004ff057807 */ /* 0x000fe20002800000 */
[----:B------:R-:W-:Y:S01]  /*1140*/  @!P4 IMAD.IADD R62, R62, 0x1, -R0 ;  /* 0x000000013e3ec824 */ /* 0x000fe200078e0a00 */
[----:B------:R-:W-:Y:S01]  /*1150*/  ISETP.GE.AND P5, PT, R4, RZ, PT ;  /* 0x000000ff0400720c */ /* 0x000fe20003fa6270 */
[----:B------:R-:W-:Y:S01]  /*1160*/  IMAD.IADD R19, R20, 0x1, R19 ;  /* 0x0000000114137824 */ /* 0x000fe200078e0213 */
[----:B------:R-:W-:Y:S01]  /*1170*/  SEL R4, RZ, 0x7fff8, P1 ;  /* 0x0007fff8ff047807 */ /* 0x000fe20000800000 */
[----:B------:R-:W-:Y:S01]  /*1180*/  @!P6 IMAD.MOV R62, RZ, RZ, -R62 ;  /* 0x000000ffff3ee224 */ /* 0x000fe200078e0a3e */
[----:B------:R-:W-:Y:S01]  /*1190*/  ISETP.GE.AND P1, PT, R23, RZ, PT ;  /* 0x000000ff1700720c */ /* 0x000fe20003f26270 */
[----:B------:R-:W-:Y:S01]  /*11a0*/  IMAD.HI.U32 R23, R21, R65, RZ ;  /* 0x0000004115177227 */ /* 0x000fe200078e00ff */
[----:B------:R-:W-:-:S02]  /*11b0*/  ISETP.GT.U32.AND P3, PT, R0, R63, PT ;  /* 0x0000003f0000720c */ /* 0x000fc40003f64070 */
[C---:B------:R-:W-:Y:S01]  /*11c0*/  ISETP.GT.U32.AND P4, PT, R0.reuse, R64, PT ;  /* 0x000000400000720c */ /* 0x040fe20003f84070 */
[----:B------:R-:W-:Y:S01]  /*11d0*/  IMAD.MOV R23, RZ, RZ, -R23 ;  /* 0x000000ffff177224 */ /* 0x000fe200078e0a17 */
[C---:B------:R-:W-:Y:S02]  /*11e0*/  ISETP.GT.U32.AND P6, PT, R0.reuse, R66, PT ;  /* 0x000000420000720c */ /* 0x040fe40003fc4070 */
[----:B------:R-:W-:Y:S01]  /*11f0*/  IABS R79, R34 ;  /* 0x00000022004f7213 */ /* 0x000fe20000000000 */
[----:B------:R-:W-:Y:S01]  /*1200*/  IMAD R65, R0, R23, R65 ;  /* 0x0000001700417224 */ /* 0x000fe200078e0241 */
[----:B------:R-:W-:Y:S01]  /*1210*/  LOP3.LUT R37, R22, 0xf4, RZ, 0xfc, !PT ;  /* 0x000000f416257812 */ /* 0x000fe200078efcff */
[----:B------:R-:W-:Y:S01]  /*1220*/  IMAD.HI.U32 R23, R21, R67, RZ ;  /* 0x0000004315177227 */ /* 0x000fe200078e00ff */
[----:B------:R-:W-:Y:S02]  /*1230*/  LOP3.LUT R17, R17, 0x3, RZ, 0xc0, !PT ;  /* 0x0000000311117812 */ /* 0x000fe400078ec0ff */
[----:B------:R-:W-:Y:S01]  /*1240*/  IABS R55, R37 ;  /* 0x0000002500377213 */ /* 0x000fe20000000000 */
[--C-:B------:R-:W-:Y:S01]  /*1250*/  @!P3 IMAD.IADD R63, R63, 0x1, -R0.reuse ;  /* 0x000000013f3fb824 */ /* 0x100fe200078e0a00 */
[----:B------:R-:W-:Y:S01]  /*1260*/  ISETP.GT.U32.AND P3, PT, R0, R65, PT ;  /* 0x000000410000720c */ /* 0x000fe20003f64070 */
[--C-:B------:R-:W-:Y:S01]  /*1270*/  @!P4 IMAD.IADD R64, R64, 0x1, -R0.reuse ;  /* 0x000000014040c824 */ /* 0x100fe200078e0a00 */
[----:B------:R-:W-:Y:S01]  /*1280*/  IADD3 R8, PT, PT, R17, R8, R9 ;  /* 0x0000000811087210 */ /* 0x000fe20007ffe009 */
[--C-:B------:R-:W-:Y:S01]  /*1290*/  @!P6 IMAD.IADD R66, R66, 0x1, -R0.reuse ;  /* 0x000000014242e824 */ /* 0x100fe200078e0a00 */
[----:B------:R-:W-:Y:S01]  /*12a0*/  LOP3.LUT R15, R15, 0x3, RZ, 0xc0, !PT ;  /* 0x000000030f0f7812 */ /* 0x000fe200078ec0ff */
[----:B------:R-:W-:Y:S01]  /*12b0*/  IMAD.MOV R23, RZ, RZ, -R23 ;  /* 0x000000ffff177224 */ /* 0x000fe200078e0a17 */
[C---:B------:R-:W-:Y:S01]  /*12c0*/  ISETP.GT.U32.AND P4, PT, R0.reuse, R64, PT ;  /* 0x000000400000720c */ /* 0x040fe20003f84070 */
[----:B------:R-:W-:Y:S01]  /*12d0*/  @!P2 IMAD.MOV R63, RZ, RZ, -R63 ;  /* 0x000000ffff3fa224 */ /* 0x000fe200078e0a3f */
[C---:B------:R-:W-:Y:S01]  /*12e0*/  ISETP.GT.U32.AND P6, PT, R0.reuse, R66, PT ;  /* 0x000000420000720c */ /* 0x040fe20003fc4070 */
[----:B------:R-:W-:Y:S01]  /*12f0*/  IMAD R67, R0, R23, R67 ;  /* 0x0000001700437224 */ /* 0x000fe200078e0243 */
[----:B------:R-:W-:Y:S01]  /*1300*/  ISETP.GE.AND P2, PT, R26, RZ, PT ;  /* 0x000000ff1a00720c */ /* 0x000fe20003f46270 */
[----:B------:R-:W-:Y:S01]  /*1310*/  IMAD.SHL.U32 R8, R8, 0x100, RZ ;  /* 0x0000010008087824 */ /* 0x000fe200078e00ff */
[----:B------:R-:W-:Y:S01]  /*1320*/  LOP3.LUT R19, R19, 0x3, RZ, 0xc0, !PT ;  /* 0x0000000313137812 */ /* 0x000fe200078ec0ff */
[----:B------:R-:W-:Y:S01]  /*1330*/  @!P3 IMAD.IADD R65, R65, 0x1, -R0 ;  /* 0x000000014141b824 */ /* 0x000fe200078e0a00 */
[----:B------:R-:W-:-:S02]  /*1340*/  IADD3 R6, PT, PT, R15, R7, R6 ;  /* 0x000000070f067210 */ /* 0x000fc40007ffe006 */
[----:B------:R-:W-:Y:S02]  /*1350*/  IADD3 R13, PT, PT, R19, R12, R13 ;  /* 0x0000000c130d7210 */ /* 0x000fe40007ffe00d */
[----:B------:R-:W-:Y:S01]  /*1360*/  ISETP.GT.U32.AND P3, PT, R0, R65, PT ;  /* 0x000000410000720c */ /* 0x000fe20003f64070 */
[--C-:B------:R-:W-:Y:S01]  /*1370*/  @!P4 IMAD.IADD R64, R64, 0x1, -R0.reuse ;  /* 0x000000014040c824 */ /* 0x100fe200078e0a00 */
[----:B------:R-:W-:Y:S01]  /*1380*/  ISETP.GE.AND P4, PT, R28, RZ, PT ;  /* 0x000000ff1c00720c */ /* 0x000fe20003f86270 */
[----:B------:R-:W-:Y:S01]  /*1390*/  @!P6 IMAD.IADD R66, R66, 0x1, -R0 ;  /* 0x000000014242e824 */ /* 0x000fe200078e0a00 */
[----:B------:R-:W-:Y:S01]  /*13a0*/  LOP3.LUT R28, R22, 0x24, RZ, 0xfc, !PT ;  /* 0x00000024161c7812 */ /* 0x000fe200078efcff */
[----:B------:R-:W-:Y:S01]  /*13b0*/  @!P0 IMAD.MOV R64, RZ, RZ, -R64 ;  /* 0x000000ffff408224 */ /* 0x000fe200078e0a40 */
[----:B------:R-:W-:Y:S01]  /*13c0*/  ISETP.GT.U32.AND P6, PT, R0, R68, PT ;  /* 0x000000440000720c */ /* 0x000fe20003fc4070 */
[----:B------:R-:W-:Y:S01]  /*13d0*/  @!P1 IMAD.MOV R66, RZ, RZ, -R66 ;  /* 0x000000ffff429224 */ /* 0x000fe200078e0a42 */
[----:B------:R-:W-:-:S02]  /*13e0*/  IABS R69, R28 ;  /* 0x0000001c00457213 */ /* 0x000fc40000000000 */
[----:B------:R-:W-:-:S03]  /*13f0*/  ISETP.GT.U32.AND P1, PT, R0, R73, PT ;  /* 0x000000490000720c */ /* 0x000fc60003f24070 */
[----:B------:R-:W-:Y:S01]  /*1400*/  @!P3 IMAD.IADD R65, R65, 0x1, -R0 ;  /* 0x000000014141b824 */ /* 0x000fe200078e0a00 */
[----:B------:R-:W-:Y:S01]  /*1410*/  ISETP.GT.U32.AND P3, PT, R0, R67, PT ;  /* 0x000000430000720c */ /* 0x000fe20003f64070 */
[----:B------:R-:W-:-:S04]  /*1420*/  IMAD.HI.U32 R23, R21, R69, RZ ;  /* 0x0000004515177227 */ /* 0x000fc800078e00ff */
[----:B------:R-:W-:Y:S02]  /*1430*/  IMAD.MOV R26, RZ, RZ, -R23 ;  /* 0x000000ffff1a7224 */ /* 0x000fe400078e0a17 */
[----:B------:R-:W-:-:S04]  /*1440*/  IMAD.HI.U32 R23, R21, R72, RZ ;  /* 0x0000004815177227 */ /* 0x000fc800078e00ff */
[C---:B------:R-:W-:Y:S02]  /*1450*/  IMAD R69, R0.reuse, R26, R69 ;  /* 0x0000001a00457224 */ /* 0x040fe400078e0245 */
[----:B------:R-:W-:Y:S02]  /*1460*/  IMAD.MOV R27, RZ, RZ, -R23 ;  /* 0x000000ffff1b7224 */ /* 0x000fe400078e0a17 */
[----:B------:R-:W-:Y:S01]  /*1470*/  @!P3 IMAD.IADD R67, R67, 0x1, -R0 ;  /* 0x000000014343b824 */ /* 0x000fe200078e0a00 */
[C---:B------:R-:W-:Y:S01]  /*1480*/  ISETP.GT.U32.AND P3, PT, R0.reuse, R69, PT ;  /* 0x000000450000720c */ /* 0x040fe20003f64070 */
[----:B------:R-:W-:Y:S02]  /*1490*/  IMAD R72, R0, R27, R72 ;  /* 0x0000001b00487224 */ /* 0x000fe400078e0248 */
[----:B------:R-:W-:Y:S01]  /*14a0*/  @!P6 IMAD.IADD R68, R68, 0x1, -R0 ;  /* 0x000000014444e824 */ /* 0x000fe200078e0a00 */
[C---:B------:R-:W-:Y:S01]  /*14b0*/  ISETP.GT.U32.AND P0, PT, R0.reuse, R67, PT ;  /* 0x000000430000720c */ /* 0x040fe20003f04070 */
[----:B------:R-:W-:Y:S01]  /*14c0*/  IMAD.HI.U32 R26, R21, R78, RZ ;  /* 0x0000004e151a7227 */ /* 0x000fe200078e00ff */
[----:B------:R-:W-:-:S03]  /*14d0*/  ISETP.GT.U32.AND P6, PT, R0, R72, PT ;  /* 0x000000480000720c */ /* 0x000fc60003fc4070 */
[----:B------:R-:W-:-:S04]  /*14e0*/  IMAD.HI.U32 R23, R21, R79, RZ ;  /* 0x0000004f15177227 */ /* 0x000fc800078e00ff */
[----:B------:R-:W-:Y:S01]  /*14f0*/  @!P3 IMAD.IADD R69, R69, 0x1, -R0 ;  /* 0x000000014545b824 */ /* 0x000fe200078e0a00 */
[----:B------:R-:W-:Y:S01]  /*1500*/  ISETP.GT.U32.AND P3, PT, R0, R68, PT ;  /* 0x000000440000720c */ /* 0x000fe20003f64070 */
[----:B------:R-:W-:Y:S01]  /*1510*/  IMAD.MOV R27, RZ, RZ, -R26 ;  /* 0x000000ffff1b7224 */ /* 0x000fe200078e0a1a */
[----:B------:R-:W-:Y:S01]  /*1520*/  LOP3.LUT R26, R22, 0x38, RZ, 0xfc, !PT ;  /* 0x00000038161a7812 */ /* 0x000fe200078efcff */
[----:B------:R-:W-:Y:S02]  /*1530*/  IMAD.MOV R23, RZ, RZ, -R23 ;  /* 0x000000ffff177224 */ /* 0x000fe400078e0a17 */
[----:B------:R-:W-:Y:S01]  /*1540*/  @!P6 IMAD.IADD R72, R72, 0x1, -R0 ;  /* 0x000000014848e824 */ /* 0x000fe200078e0a00 */
[C---:B------:R-:W-:Y:S01]  /*1550*/  ISETP.GT.U32.AND P6, PT, R0.reuse, R69, PT ;  /* 0x000000450000720c */ /* 0x040fe20003fc4070 */
[----:B------:R-:W-:Y:S01]  /*1560*/  @!P5 IMAD.MOV R65, RZ, RZ, -R65 ;  /* 0x000000ffff41d224 */ /* 0x000fe200078e0a41 */
[----:B------:R-:W-:Y:S01]  /*1570*/  IABS R80, R26 ;  /* 0x0000001a00507213 */ /* 0x000fe20000000000 */
[C---:B------:R-:W-:Y:S01]  /*1580*/  IMAD R78, R0.reuse, R27, R78 ;  /* 0x0000001b004e7224 */ /* 0x040fe200078e024e */
[C---:B------:R-:W-:Y:S01]  /*1590*/  ISETP.GT.U32.AND P5, PT, R0.reuse, R72, PT ;  /* 0x000000480000720c */ /* 0x040fe20003fa4070 */
[----:B------:R-:W-:Y:S01]  /*15a0*/  IMAD R79, R0, R23, R79 ;  /* 0x00000017004f7224 */ /* 0x000fe200078e024f */
[----:B------:R-:W-:Y:S01]  /*15b0*/  LOP3.LUT R27, R22, 0x40, RZ, 0xfc, !PT ;  /* 0x00000040161b7812 */ /* 0x000fe200078efcff */
[--C-:B------:R-:W-:Y:S01]  /*15c0*/  @!P3 IMAD.IADD R68, R68, 0x1, -R0.reuse ;  /* 0x000000014444b824 */ /* 0x100fe200078e0a00 */
[----:B------:R-:W-:Y:S01]  /*15d0*/  ISETP.GE.AND P3, PT, R28, RZ, PT ;  /* 0x000000ff1c00720c */ /* 0x000fe20003f66270 */
[----:B------:R-:W-:Y:S01]  /*15e0*/  @!P0 IMAD.IADD R67, R67, 0x1, -R0 ;  /* 0x0000000143438824 */ /* 0x000fe200078e0a00 */
[----:B------:R-:W-:Y:S01]  /*15f0*/  IABS R81, R27 ;  /* 0x0000001b00517213 */ /* 0x000fe20000000000 */
[----:B------:R-:W-:Y:S01]  /*1600*/  IMAD.HI.U32 R23, R21, R80, RZ ;  /* 0x0000005015177227 */ /* 0x000fe200078e00ff */
[----:B------:R-:W-:-:S02]  /*1610*/  ISETP.GT.U32.AND P0, PT, R0, R78, PT ;  /* 0x0000004e0000720c */ /* 0x000fc40003f04070 */
[----:B------:R-:W-:Y:S01]  /*1620*/  LOP3.LUT R28, R22, 0x48, RZ, 0xfc, !PT ;  /* 0x00000048161c7812 */ /* 0x000fe200078efcff */
[----:B------:R-:W-:Y:S01]  /*1630*/  @!P6 IMAD.IADD R69, R69, 0x1, -R0 ;  /* 0x000000014545e824 */ /* 0x000fe200078e0a00 */
[----:B------:R-:W-:Y:S01]  /*1640*/  ISETP.GT.U32.AND P6, PT, R0, R79, PT ;  /* 0x0000004f0000720c */ /* 0x000fe20003fc4070 */
[----:B------:R-:W-:Y:S01]  /*1650*/  IMAD.HI.U32 R24, R21, R81, RZ ;  /* 0x0000005115187227 */ /* 0x000fe200078e00ff */
[----:B------:R-:W-:-:S03]  /*1660*/  IABS R83, R28 ;  /* 0x0000001c00537213 */ /* 0x000fc60000000000 */
[----:B------:R-:W-:Y:S01]  /*1670*/  @!P5 IMAD.IADD R72, R72, 0x1, -R0 ;  /* 0x000000014848d824 */ /* 0x000fe200078e0a00 */
[----:B------:R-:W-:Y:S01]  /*1680*/  ISETP.GE.AND P5, PT, R29, RZ, PT ;  /* 0x000000ff1d00720c */ /* 0x000fe20003fa6270 */
[----:B------:R-:W-:Y:S01]  /*1690*/  IMAD.MOV R24, RZ, RZ, -R24 ;  /* 0x000000ffff187224 */ /* 0x000fe200078e0a18 */
[----:B------:R-:W-:Y:S01]  /*16a0*/  LOP3.LUT R29, R22, 0x68, RZ, 0xfc, !PT ;  /* 0x00000068161d7812 */ /* 0x000fe200078efcff */
[--C-:B------:R-:W-:Y:S01]  /*16b0*/  @!P1 IMAD.IADD R73, R73, 0x1, -R0.reuse ;  /* 0x0000000149499824 */ /* 0x100fe200078e0a00 */
[----:B------:R-:W-:Y:S01]  /*16c0*/  ISETP.GE.AND P1, PT, R30, RZ, PT ;  /* 0x000000ff1e00720c */ /* 0x000fe20003f26270 */
[----:B------:R-:W-:Y:S01]  /*16d0*/  IMAD.MOV R23, RZ, RZ, -R23 ;  /* 0x000000ffff177224 */ /* 0x000fe200078e0a17 */
[----:B------:R-:W-:Y:S01]  /*16e0*/  IABS R90, R29 ;  /* 0x0000001d005a7213 */ /* 0x000fe20000000000 */
[----:B------:R-:W-:Y:S01]  /*16f0*/  IMAD R81, R0, R24, R81 ;  /* 0x0000001800517224 */ /* 0x000fe200078e0251 */
[C---:B------:R-:W-:Y:S01]  /*1700*/  LOP3.LUT R24, R22.reuse, 0x44, RZ, 0xfc, !PT ;  /* 0x0000004416187812 */ /* 0x040fe200078efcff */
[----:B------:R-:W-:Y:S01]  /*1710*/  @!P6 IMAD.IADD R79, R79, 0x1, -R0 ;  /* 0x000000014f4fe824 */ /* 0x000fe200078e0a00 */
[----:B------:R-:W-:Y:S01]  /*1720*/  LOP3.LUT R30, R22, 0x94, RZ, 0xfc, !PT ;  /* 0x00000094161e7812 */ /* 0x000fe200078efcff */
[----:B------:R-:W-:Y:S01]  /*1730*/  @!P2 IMAD.MOV R67, RZ, RZ, -R67 ;  /* 0x000000ffff43a224 */ /* 0x000fe200078e0a43 */
[C---:B------:R-:W-:Y:S01]  /*1740*/  ISETP.GT.U32.AND P2, PT, R0.reuse, R73, PT ;  /* 0x000000490000720c */ /* 0x040fe20003f44070 */
[C---:B------:R-:W-:Y:S01]  /*1750*/  IMAD R80, R0.reuse, R23, R80 ;  /* 0x0000001700507224 */ /* 0x040fe200078e0250 */
[C---:B------:R-:W-:Y:S01]  /*1760*/  ISETP.GT.U32.AND P6, PT, R0.reuse, R79, PT ;  /* 0x0000004f0000720c */ /* 0x040fe20003fc4070 */
[----:B------:R-:W-:Y:S01]  /*1770*/  @!P3 IMAD.MOV R69, RZ, RZ, -R69 ;  /* 0x000000ffff45b224 */ /* 0x000fe200078e0a45 */
[----:B------:R-:W-:Y:S01]  /*1780*/  IABS R82, R24 ;  /* 0x0000001800527213 */ /* 0x000fe20000000000 */
[----:B------:R-:W-:Y:S01]  /*1790*/  @!P5 IMAD.MOV R72, RZ, RZ, -R72 ;  /* 0x000000ffff48d224 */ /* 0x000fe200078e0a48 */
[----:B------:R-:W-:Y:S01]  /*17a0*/  ISETP.GT.U32.AND P3, PT, R0, R80, PT ;  /* 0x000000500000720c */ /* 0x000fe20003f64070 */
[----:B------:R-:W-:Y:S01]  /*17b0*/  @!P0 IMAD.IADD R78, R78, 0x1, -R0 ;  /* 0x000000014e4e8824 */ /* 0x000fe200078e0a00 */
[----:B------:R-:W-:Y:S01]  /*17c0*/  ISETP.GE.AND P5, PT, R34, RZ, PT ;  /* 0x000000ff2200720c */ /* 0x000fe20003fa6270 */
[----:B------:R-:W-:Y:S01]  /*17d0*/  IMAD.HI.U32 R23, R21, R82, RZ ;  /* 0x0000005215177227 */ /* 0x000fe200078e00ff */
[----:B------:R-:W-:-:S02]  /*17e0*/  ISETP.GE.AND P0, PT, R31, RZ, PT ;  /* 0x000000ff1f00720c */ /* 0x000fc40003f06270 */
[----:B------:R-:W-:Y:S01]  /*17f0*/  IABS R100, R30 ;  /* 0x0000001e00647213 */ /* 0x000fe20000000000 */
[----:B------:R-:W-:Y:S01]  /*1800*/  @!P4 IMAD.MOV R68, RZ, RZ, -R68 ;  /* 0x000000ffff44c224 */ /* 0x000fe200078e0a44 */
[C---:B------:R-:W-:Y:S01]  /*1810*/  ISETP.GT.U32.AND P4, PT, R0.reuse, R78, PT ;  /* 0x0000004e0000720c */ /* 0x040fe20003f84070 */
[--C-:B------:R-:W-:Y:S01]  /*1820*/  @!P2 IMAD.IADD R73, R73, 0x1, -R0.reuse ;  /* 0x000000014949a824 */ /* 0x100fe200078e0a00 */
[----:B------:R-:W-:Y:S01]  /*1830*/  ISETP.GT.U32.AND P2, PT, R0, R81, PT ;  /* 0x000000510000720c */ /* 0x000fe20003f44070 */
[----:B------:R-:W-:Y:S01]  /*1840*/  IMAD.MOV R23, RZ, RZ, -R23 ;  /* 0x000000ffff177224 */ /* 0x000fe200078e0a17 */
[----:B------:R-:W-:Y:S01]  /*1850*/  LOP3.LUT R34, R22, 0xf0, RZ, 0xfc, !PT ;  /* 0x000000f016227812 */ /* 0x000fe200078efcff */
[----:B------:R-:W-:Y:S01]  /*1860*/  @!P6 IMAD.IADD R79, R79, 0x1, -R0 ;  /* 0x000000014f4fe824 */ /* 0x000fe200078e0a00 */
[----:B------:R-:W-:Y:S01]  /*1870*/  ISETP.GE.AND P6, PT, R27, RZ, PT ;  /* 0x000000ff1b00720c */ /* 0x000fe20003fc6270 */
[----:B------:R-:W-:Y:S01]  /*1880*/  IMAD R82, R0, R23, R82 ;  /* 0x0000001700527224 */ /* 0x000fe200078e0252 */
[----:B------:R-:W-:Y:S01]  /*1890*/  LOP3.LUT R23, R22, 0x4c, RZ, 0xfc, !PT ;  /* 0x0000004c16177812 */ /* 0x000fe200078efcff */
[--C-:B------:R-:W-:Y:S01]  /*18a0*/  @!P3 IMAD.IADD R80, R80, 0x1, -R0.reuse ;  /* 0x000000015050b824 */ /* 0x100fe200078e0a00 */
[----:B------:R-:W-:Y:S01]  /*18b0*/  ISETP.GE.AND P3, PT, R24, RZ, PT ;  /* 0x000000ff1800720c */ /* 0x000fe20003f66270 */
[----:B------:R-:W-:Y:S01]  /*18c0*/  @!P5 IMAD.MOV R79, RZ, RZ, -R79 ;  /* 0x000000ffff4fd224 */ /* 0x000fe200078e0a4f */
[C---:B------:R-:W-:Y:S01]  /*18d0*/  ISETP.GT.U32.AND P5, PT, R0.reuse, R82, PT ;  /* 0x000000520000720c */ /* 0x040fe20003fa4070 */
[----:B------:R-:W-:Y:S01]  /*18e0*/  @!P1 IMAD.MOV R73, RZ, RZ, -R73 ;  /* 0x000000ffff499224 */ /* 0x000fe200078e0a49 */
[----:B------:R-:W-:Y:S01]  /*18f0*/  ISETP.GT.U32.AND P1, PT, R0, R80, PT ;  /* 0x000000500000720c */ /* 0x000fe20003f24070 */
[--C-:B------:R-:W-:Y:S01]  /*1900*/  @!P4 IMAD.IADD R78, R78, 0x1, -R0.reuse ;  /* 0x000000014e4ec824 */ /* 0x100fe200078e0a00 */
[----:B------:R-:W-:Y:S01]  /*1910*/  IABS R84, R23 ;  /* 0x0000001700547213 */ /* 0x000fe20000000000 */
[----:B------:R-:W-:Y:S01]  /*1920*/  @!P2 IMAD.IADD R81, R81, 0x1, -R0 ;  /* 0x000000015151a824 */ /* 0x000fe200078e0a00 */
[----:B------:R-:W-:Y:S01]  /*1930*/  ISETP.GE.AND P4, PT, R26, RZ, PT ;  /* 0x000000ff1a00720c */ /* 0x000fe20003f86270 */
[----:B------:R-:W-:Y:S01]  /*1940*/  @!P0 IMAD.MOV R78, RZ, RZ, -R78 ;  /* 0x000000ffff4e8224 */ /* 0x000fe200078e0a4e */
[----:B------:R-:W-:Y:S01]  /*1950*/  LOP3.LUT R27, R22, 0x54, RZ, 0xfc, !PT ;  /* 0x00000054161b7812 */ /* 0x000fe200078efcff */
[----:B------:R-:W-:Y:S01]  /*1960*/  IMAD.HI.U32 R24, R21, R83, RZ ;  /* 0x0000005315187227 */ /* 0x000fe200078e00ff */
[----:B------:R-:W-:-:S02]  /*1970*/  ISETP.GT.U32.AND P0, PT, R0, R81, PT ;  /* 0x000000510000720c */ /* 0x000fc40003f04070 */
[----:B------:R-:W-:Y:S01]  /*1980*/  IABS R86, R27 ;  /* 0x0000001b00567213 */ /* 0x000fe20000000000 */
[----:B------:R-:W-:Y:S01]  /*1990*/  @!P5 IMAD.IADD R82, R82, 0x1, -R0 ;  /* 0x000000015252d824 */ /* 0x000fe200078e0a00 */
[----:B------:R-:W-:Y:S01]  /*19a0*/  ISETP.GE.AND P2, PT, R28, RZ, PT ;  /* 0x000000ff1c00720c */ /* 0x000fe20003f46270 */
[----:B------:R-:W-:Y:S01]  /*19b0*/  IMAD.MOV R24, RZ, RZ, -R24 ;  /* 0x000000ffff187224 */ /* 0x000fe200078e0a18 */
[----:B------:R-:W-:Y:S01]  /*19c0*/  LOP3.LUT R28, R22, 0x64, RZ, 0xfc, !PT ;  /* 0x00000064161c7812 */ /* 0x000fe200078efcff */
[----:B------:R-:W-:Y:S01]  /*19d0*/  @!P1 IMAD.IADD R80, R80, 0x1, -R0 ;  /* 0x0000000150509824 */ /* 0x000fe200078e0a00 */
[----:B------:R-:W-:Y:S01]  /*19e0*/  ISETP.GE.AND P1, PT, R23, RZ, PT ;  /* 0x000000ff1700720c */ /* 0x000fe20003f26270 */
[C---:B------:R-:W-:Y:S01]  /*19f0*/  IMAD R83, R0.reuse, R24, R83 ;  /* 0x0000001800537224 */ /* 0x040fe200078e0253 */
[----:B------:R-:W-:Y:S01]  /*1a00*/  ISETP.GT.U32.AND P5, PT, R0, R82, PT ;  /* 0x000000520000720c */ /* 0x000fe20003fa4070 */
[----:B------:R-:W-:Y:S01]  /*1a10*/  IMAD.HI.U32 R23, R21, R84, RZ ;  /* 0x0000005415177227 */ /* 0x000fe200078e00ff */
[----:B------:R-:W-:-:S02]  /*1a20*/  LOP3.LUT R24, R22, 0x50, RZ, 0xfc, !PT ;  /* 0x0000005016187812 */ /* 0x000fc400078efcff */
[----:B------:R-:W-:Y:S01]  /*1a30*/  IABS R89, R28 ;  /* 0x0000001c00597213 */ /* 0x000fe20000000000 */
[----:B------:R-:W-:Y:S01]  /*1a40*/  @!P0 IMAD.IADD R81, R81, 0x1, -R0 ;  /* 0x0000000151518824 */ /* 0x000fe200078e0a00 */
[----:B------:R-:W-:Y:S01]  /*1a50*/  ISETP.GT.U32.AND P0, PT, R0, R83, PT ;  /* 0x000000530000720c */ /* 0x000fe20003f04070 */
[----:B------:R-:W-:Y:S01]  /*1a60*/  IMAD.MOV R23, RZ, RZ, -R23 ;  /* 0x000000ffff177224 */ /* 0x000fe200078e0a17 */
[----:B------:R-:W-:Y:S01]  /*1a70*/  IABS R85, R24 ;  /* 0x0000001800557213 */ /* 0x000fe20000000000 */
[----:B------:R-:W-:Y:S01]  /*1a80*/  IMAD.HI.U32 R26, R21, R86, RZ ;  /* 0x00000056151a7227 */ /* 0x000fe200078e00ff */
[----:B------:R-:W-:-:S03]  /*1a90*/  IABS R53, R34 ;  /* 0x0000002200357213 */ /* 0x000fc60000000000 */
[----:B------:R-:W-:Y:S02]  /*1aa0*/  IMAD R84, R0, R23, R84 ;  /* 0x0000001700547224 */ /* 0x000fe400078e0254 */
[----:B------:R-:W-:Y:S01]  /*1ab0*/  @!P4 IMAD.MOV R80, RZ, RZ, -R80 ;  /* 0x000000ffff50c224 */ /* 0x000fe200078e0a50 */
[----:B------:R-:W-:Y:S01]  /*1ac0*/  ISETP.GE.AND P4, PT, R24, RZ, PT ;  /* 0x000000ff1800720c */ /* 0x000fe20003f86270 */
[----:B------:R-:W-:Y:S01]  /*1ad0*/  @!P5 IMAD.IADD R82, R82, 0x1, -R0 ;  /* 0x000000015252d824 */ /* 0x000fe200078e0a00 */
[----:B------:R-:W-:Y:S01]  /*1ae0*/  ISETP.GT.U32.AND P5, PT, R0, R84, PT ;  /* 0x000000540000720c */ /* 0x000fe20003fa4070 */
[----:B------:R-:W-:-:S04]  /*1af0*/  IMAD.HI.U32 R24, R21, R85, RZ ;  /* 0x0000005515187227 */ /* 0x000fc800078e00ff */
[----:B------:R-:W-:Y:S02]  /*1b00*/  IMAD.MOV R23, RZ, RZ, -R26 ;  /* 0x000000ffff177224 */ /* 0x000fe400078e0a1a */
[----:B------:R-:W-:Y:S02]  /*1b10*/  @!P0 IMAD.IADD R83, R83, 0x1, -R0 ;  /* 0x0000000153538824 */ /* 0x000fe400078e0a00 */
[----:B------:R-:W-:Y:S02]  /*1b20*/  IMAD.MOV R24, RZ, RZ, -R24 ;  /* 0x000000ffff187224 */ /* 0x000fe400078e0a18 */
[C---:B------:R-:W-:Y:S01]  /*1b30*/  IMAD R86, R0.reuse, R23, R86 ;  /* 0x0000001700567224 */ /* 0x040fe200078e0256 */
[C---:B------:R-:W-:Y:S01]  /*1b40*/  ISETP.GT.U32.AND P0, PT, R0.reuse, R83, PT ;  /* 0x000000530000720c */ /* 0x040fe20003f04070 */
[----:B------:R-:W-:Y:S01]  /*1b50*/  IMAD R85, R0, R24, R85 ;  /* 0x0000001800557224 */ /* 0x000fe200078e0255 */
[----:B------:R-:W-:Y:S01]  /*1b60*/  LOP3.LUT R24, R22, 0x58, RZ, 0xfc, !PT ;  /* 0x0000005816187812 */ /* 0x000fe200078efcff */
[----:B------:R-:W-:Y:S01]  /*1b70*/  @!P3 IMAD.MOV R82, RZ, RZ, -R82 ;  /* 0x000000ffff52b224 */ /* 0x000fe200078e0a52 */
[----:B------:R-:W-:Y:S01]  /*1b80*/  ISETP.GT.U32.AND P3, PT, R0, R86, PT ;  /* 0x000000560000720c */ /* 0x000fe20003f64070 */
[----:B------:R-:W-:Y:S01]  /*1b90*/  @!P5 IMAD.IADD R84, R84, 0x1, -R0 ;  /* 0x000000015454d824 */ /* 0x000fe200078e0a00 */
[----:B------:R-:W-:Y:S01]  /*1ba0*/  IABS R87, R24 ;  /* 0x0000001800577213 */ /* 0x000fe20000000000 */
[----:B------:R-:W-:Y:S01]  /*1bb0*/  @!P6 IMAD.MOV R81, RZ, RZ, -R81 ;  /* 0x000000ffff51e224 */ /* 0x000fe200078e0a51 */
[----:B------:R-:W-:Y:S01]  /*1bc0*/  ISETP.GE.AND P6, PT, R27, RZ, PT ;  /* 0x000000ff1b00720c */ /* 0x000fe20003fc6270 */
[----:B------:R-:W-:Y:S01]  /*1bd0*/  IMAD.HI.U32 R26, R21, R90, RZ ;  /* 0x0000005a151a7227 */ /* 0x000fe200078e00ff */
[----:B------:R-:W-:-:S02]  /*1be0*/  ISETP.GT.U32.AND P5, PT, R0, R84, PT ;  /* 0x000000540000720c */ /* 0x000fc40003fa4070 */
[----:B------:R-:W-:Y:S01]  /*1bf0*/  LOP3.LUT R27, R22, 0x60, RZ, 0xfc, !PT ;  /* 0x00000060161b7812 */ /* 0x000fe200078efcff */
[----:B------:R-:W-:-:S03]  /*1c00*/  IMAD.HI.U32 R23, R21, R87, RZ ;  /* 0x0000005715177227 */ /* 0x000fc600078e00ff */
[----:B------:R-:W-:Y:S01]  /*1c10*/  IABS R88, R27 ;  /* 0x0000001b00587213 */ /* 0x000fe20000000000 */
[--C-:B------:R-:W-:Y:S01]  /*1c20*/  @!P0 IMAD.IADD R83, R83, 0x1, -R0.reuse ;  /* 0x0000000153538824 */ /* 0x100fe200078e0a00 */
[----:B------:R-:W-:Y:S01]  /*1c30*/  ISETP.GT.U32.AND P0, PT, R0, R85, PT ;  /* 0x000000550000720c */ /* 0x000fe20003f04070 */
[----:B------:R-:W-:Y:S02]  /*1c40*/  IMAD.MOV R23, RZ, RZ, -R23 ;  /* 0x000000ffff177224 */ /* 0x000fe400078e0a17 */
[----:B------:R-:W-:Y:S02]  /*1c50*/  @!P3 IMAD.IADD R86, R86, 0x1, -R0 ;  /* 0x000000015656b824 */ /* 0x000fe400078e0a00 */
[----:B------:R-:W-:Y:S01]  /*1c60*/  @!P2 IMAD.MOV R83, RZ, RZ, -R83 ;  /* 0x000000ffff53a224 */ /* 0x000fe200078e0a53 */
[----:B------:R-:W-:Y:S01]  /*1c70*/  ISETP.GE.AND P2, PT, R24, RZ, PT ;  /* 0x000000ff1800720c */ /* 0x000fe20003f46270 */
[C---:B------:R-:W-:Y:S01]  /*1c80*/  IMAD R87, R0.reuse, R23, R87 ;  /* 0x0000001700577224 */ /* 0x040fe200078e0257 */
[----:B------:R-:W-:Y:S01]  /*1c90*/  ISETP.GT.U32.AND P3, PT, R0, R86, PT ;  /* 0x000000560000720c */ /* 0x000fe20003f64070 */
[----:B------:R-:W-:-:S04]  /*1ca0*/  IMAD.HI.U32 R23, R21, R88, RZ ;  /* 0x0000005815177227 */ /* 0x000fc800078e00ff */
[----:B------:R-:W-:-:S04]  /*1cb0*/  IMAD.HI.U32 R24, R21, R89, RZ ;  /* 0x0000005915187227 */ /* 0x000fc800078e00ff */
[----:B------:R-:W-:Y:S01]  /*1cc0*/  @!P5 IMAD.IADD R84, R84, 0x1, -R0 ;  /* 0x000000015454d824 */ /* 0x000fe200078e0a00 */
[C---:B------:R-:W-:Y:S01]  /*1cd0*/  ISETP.GT.U32.AND P5, PT, R0.reuse, R87, PT ;  /* 0x000000570000720c */ /* 0x040fe20003fa4070 */
[----:B------:R-:W-:Y:S02]  /*1ce0*/  IMAD.MOV R23, RZ, RZ, -R23 ;  /* 0x000000ffff177224 */ /* 0x000fe400078e0a17 */
[----:B------:R-:W-:Y:S02]  /*1cf0*/  IMAD.MOV R24, RZ, RZ, -R24 ;  /* 0x000000ffff187224 */ /* 0x000fe400078e0a18 */
[----:B------:R-:W-:Y:S02]  /*1d00*/  IMAD R88, R0, R23, R88 ;  /* 0x0000001700587224 */ /* 0x000fe400078e0258 */
[----:B------:R-:W-:Y:S01]  /*1d10*/  IMAD.MOV R23, RZ, RZ, -R26 ;  /* 0x000000ffff177224 */ /* 0x000fe200078e0a1a */
[----:B------:R-:W-:Y:S01]  /*1d20*/  LOP3.LUT R26, R22, 0x70, RZ, 0xfc, !PT ;  /* 0x00000070161a7812 */ /* 0x000fe200078efcff */
[----:B------:R-:W-:Y:S01]  /*1d30*/  IMAD R89, R0, R24, R89 ;  /* 0x0000001800597224 */ /* 0x000fe200078e0259 */
[----:B------:R-:W-:Y:S01]  /*1d40*/  LOP3.LUT R24, R22, 0x6c, RZ, 0xfc, !PT ;  /* 0x0000006c16187812 */ /* 0x000fe200078efcff */
[----:B------:R-:W-:Y:S01]  /*1d50*/  IMAD R90, R0, R23, R90 ;  /* 0x00000017005a7224 */ /* 0x000fe200078e025a */
[----:B------:R-:W-:Y:S01]  /*1d60*/  IABS R92, R26 ;  /* 0x0000001a005c7213 */ /* 0x000fe20000000000 */
[--C-:B------:R-:W-:Y:S01]  /*1d70*/  @!P3 IMAD.IADD R86, R86, 0x1, -R0.reuse ;  /* 0x000000015656b824 */ /* 0x100fe200078e0a00 */
[C---:B------:R-:W-:Y:S01]  /*1d80*/  ISETP.GT.U32.AND P3, PT, R0.reuse, R89, PT ;  /* 0x000000590000720c */ /* 0x040fe20003f64070 */
[----:B------:R-:W-:Y:S01]  /*1d90*/  @!P5 IMAD.IADD R87, R87, 0x1, -R0 ;  /* 0x000000015757d824 */ /* 0x000fe200078e0a00 */
[C---:B------:R-:W-:Y:S01]  /*1da0*/  ISETP.GT.U32.AND P5, PT, R0.reuse, R88, PT ;  /* 0x000000580000720c */ /* 0x040fe20003fa4070 */
[----:B------:R-:W-:Y:S01]  /*1db0*/  @!P6 IMAD.MOV R86, RZ, RZ, -R86 ;  /* 0x000000ffff56e224 */ /* 0x000fe200078e0a56 */
[C---:B------:R-:W-:Y:S01]  /*1dc0*/  ISETP.GT.U32.AND P6, PT, R0.reuse, R90, PT ;  /* 0x0000005a0000720c */ /* 0x040fe20003fc4070 */
[----:B------:R-:W-:Y:S01]  /*1dd0*/  @!P0 IMAD.IADD R85, R85, 0x1, -R0 ;  /* 0x0000000155558824 */ /* 0x000fe200078e0a00 */
[----:B------:R-:W-:Y:S01]  /*1de0*/  IABS R91, R24 ;  /* 0x00000018005b7213 */ /* 0x000fe20000000000 */
[----:B------:R-:W-:Y:S01]  /*1df0*/  @!P1 IMAD.MOV R84, RZ, RZ, -R84 ;  /* 0x000000ffff549224 */ /* 0x000fe200078e0a54 */
[----:B------:R-:W-:-:S02]  /*1e00*/  ISETP.GT.U32.AND P1, PT, R0, R87, PT ;  /* 0x000000570000720c */ /* 0x000fc40003f24070 */
[----:B------:R-:W-:Y:S01]  /*1e10*/  ISETP.GT.U32.AND P0, PT, R0, R85, PT ;  /* 0x000000550000720c */ /* 0x000fe20003f04070 */
[----:B------:R-:W-:-:S04]  /*1e20*/  IMAD.HI.U32 R23, R21, R91, RZ ;  /* 0x0000005b15177227 */ /* 0x000fc800078e00ff */
[--C-:B------:R-:W-:Y:S02]  /*1e30*/  @!P3 IMAD.IADD R89, R89, 0x1, -R0.reuse ;  /* 0x000000015959b824 */ /* 0x100fe400078e0a00 */
[----:B------:R-:W-:Y:S02]  /*1e40*/  IMAD.MOV R23, RZ, RZ, -R23 ;  /* 0x000000ffff177224 */ /* 0x000fe400078e0a17 */
[--C-:B------:R-:W-:Y:S01]  /*1e50*/  @!P5 IMAD.IADD R88, R88, 0x1, -R0.reuse ;  /* 0x000000015858d824 */ /* 0x100fe200078e0a00 */
[----:B------:R-:W-:Y:S01]  /*1e60*/  ISETP.GE.AND P5, PT, R24, RZ, PT ;  /* 0x000000ff1800720c */ /* 0x000fe20003fa6270 */
[----:B------:R-:W-:Y:S01]  /*1e70*/  @!P6 IMAD.IADD R90, R90, 0x1, -R0 ;  /* 0x000000015a5ae824 */ /* 0x000fe200078e0a00 */
[C---:B------:R-:W-:Y:S01]  /*1e80*/  ISETP.GT.U32.AND P6, PT, R0.reuse, R89, PT ;  /* 0x000000590000720c */ /* 0x040fe20003fc4070 */
[C---:B------:R-:W-:Y:S01]  /*1e90*/  IMAD R91, R0.reuse, R23, R91 ;  /* 0x00000017005b7224 */ /* 0x040fe200078e025b */
[----:B------:R-:W-:Y:S01]  /*1ea0*/  ISETP.GT.U32.AND P3, PT, R0, R88, PT ;  /* 0x000000580000720c */ /* 0x000fe20003f64070 */
[----:B------:R-:W-:-:S04]  /*1eb0*/  IMAD.HI.U32 R23, R21, R92, RZ ;  /* 0x0000005c15177227 */ /* 0x000fc800078e00ff */
[----:B------:R-:W-:Y:S02]  /*1ec0*/  IMAD.MOV R23, RZ, RZ, -R23 ;  /* 0x000000ffff177224 */ /* 0x000fe400078e0a17 */
[----:B------:R-:W-:Y:S01]  /*1ed0*/  @!P1 IMAD.IADD R87, R87, 0x1, -R0 ;  /* 0x0000000157579824 */ /* 0x000fe200078e0a00 */
[----:B------:R-:W-:Y:S01]  /*1ee0*/  ISETP.GE.AND P1, PT, R29, RZ, PT ;  /* 0x000000ff1d00720c */ /* 0x000fe20003f26270 */
[----:B------:R-:W-:Y:S01]  /*1ef0*/  IMAD R92, R0, R23, R92 ;  /* 0x00000017005c7224 */ /* 0x000fe200078e025c */
[----:B------:R-:W-:Y:S01]  /*1f00*/  LOP3.LUT R29, R22, 0x80, RZ, 0xfc, !PT ;  /* 0x00000080161d7812 */ /* 0x000fe200078efcff */
[--C-:B------:R-:W-:Y:S02]  /*1f10*/  @!P6 IMAD.IADD R89, R89, 0x1, -R0.reuse ;  /* 0x000000015959e824 */ /* 0x100fe400078e0a00 */
[--C-:B------:R-:W-:Y:S01]  /*1f20*/  @!P0 IMAD.IADD R85, R85, 0x1, -R0.reuse ;  /* 0x0000000155558824 */ /* 0x100fe200078e0a00 */
[C---:B------:R-:W-:Y:S01]  /*1f30*/  ISETP.GT.U32.AND P6, PT, R0.reuse, R92, PT ;  /* 0x0000005c0000720c */ /* 0x040fe20003fc4070 */
[----:B------:R-:W-:Y:S01]  /*1f40*/  @!P2 IMAD.MOV R87, RZ, RZ, -R87 ;  /* 0x000000ffff57a224 */ /* 0x000fe200078e0a57 */
[----:B------:R-:W-:Y:S01]  /*1f50*/  ISETP.GT.U32.AND P2, PT, R0, R90, PT ;  /* 0x0000005a0000720c */ /* 0x000fe20003f44070 */
[----:B------:R-:W-:Y:S01]  /*1f60*/  @!P3 IMAD.IADD R88, R88, 0x1, -R0 ;  /* 0x000000015858b824 */ /* 0x000fe200078e0a00 */
[----:B------:R-:W-:Y:S01]  /*1f70*/  ISETP.GT.U32.AND P3, PT, R0, R91, PT ;  /* 0x0000005b0000720c */ /* 0x000fe20003f64070 */
[----:B------:R-:W-:Y:S01]  /*1f80*/  @!P4 IMAD.MOV R85, RZ, RZ, -R85 ;  /* 0x000000ffff55c224 */ /* 0x000fe200078e0a55 */
[----:B------:R-:W-:-:S02]  /*1f90*/  ISETP.GE.AND P4, PT, R28, RZ, PT ;  /* 0x000000ff1c00720c */ /* 0x000fc40003f86270 */
[----:B------:R-:W-:Y:S02]  /*1fa0*/  LOP3.LUT R28, R22, 0x78, RZ, 0xfc, !PT ;  /* 0x00000078161c7812 */ /* 0x000fe400078efcff */
[----:B------:R-:W-:Y:S02]  /*1fb0*/  ISETP.GE.AND P0, PT, R27, RZ, PT ;  /* 0x000000ff1b00720c */ /* 0x000fe40003f06270 */
[----:B------:R-:W-:Y:S01]  /*1fc0*/  IABS R94, R28 ;  /* 0x0000001c005e7213 */ /* 0x000fe20000000000 */
[--C-:B------:R-:W-:Y:S01]  /*1fd0*/  @!P6 IMAD.IADD R92, R92, 0x1, -R0.reuse ;  /* 0x000000015c5ce824 */ /* 0x100fe200078e0a00 */
[----:B------:R-:W-:Y:S01]  /*1fe0*/  LOP3.LUT R27, R22, 0x74, RZ, 0xfc, !PT ;  /* 0x00000074161b7812 */ /* 0x000fe200078efcff */
[----:B------:R-:W-:Y:S01]  /*1ff0*/  @!P2 IMAD.IADD R90, R90, 0x1, -R0 ;  /* 0x000000015a5aa824 */ /* 0x000fe200078e0a00 */
[----:B------:R-:W-:Y:S01]  /*2000*/  IABS R95, R29 ;  /* 0x0000001d005f7213 */ /* 0x000fe20000000000 */
[----:B------:R-:W-:Y:S01]  /*2010*/  IMAD.HI.U32 R24, R21, R94, RZ ;  /* 0x0000005e15187227 */ /* 0x000fe200078e00ff */
[----:B------:R-:W-:-:S02]  /*2020*/  IABS R93, R27 ;  /* 0x0000001b005d7213 */ /* 0x000fc40000000000 */
[----:B------:R-:W-:Y:S01]  /*2030*/  ISETP.GE.AND P2, PT, R26, RZ, PT ;  /* 0x000000ff1a00720c */ /* 0x000fe20003f46270 */
[----:B------:R-:W-:Y:S01]  /*2040*/  @!P3 IMAD.IADD R91, R91, 0x1, -R0 ;  /* 0x000000015b5bb824 */ /* 0x000fe200078e0a00 */
[----:B------:R-:W-:Y:S01]  /*2050*/  ISETP.GE.AND P3, PT, R27, RZ, PT ;  /* 0x000000ff1b00720c */ /* 0x000fe20003f66270 */
[----:B------:R-:W-:Y:S01]  /*2060*/  IMAD.HI.U32 R26, R21, R95, RZ ;  /* 0x0000005f151a7227 */ /* 0x000fe200078e00ff */
[----:B------:R-:W-:-:S03]  /*2070*/  ISETP.GT.U32.AND P6, PT, R0, R92, PT ;  /* 0x0000005c0000720c */ /* 0x000fc60003fc4070 */
[----:B------:R-:W-:Y:S01]  /*2080*/  IMAD.MOV R27, RZ, RZ, -R24 ;  /* 0x000000ffff1b7224 */ /* 0x000fe200078e0a18 */
[----:B------:R-:W-:Y:S01]  /*2090*/  LOP3.LUT R24, R22, 0x84, RZ, 0xfc, !PT ;  /* 0x0000008416187812 */ /* 0x000fe200078efcff */
[----:B------:R-:W-:Y:S02]  /*20a0*/  IMAD.MOV R26, RZ, RZ, -R26 ;  /* 0x000000ffff1a7224 */ /* 0x000fe400078e0a1a */
[----:B------:R-:W-:Y:S01]  /*20b0*/  IMAD R94, R0, R27, R94 ;  /* 0x0000001b005e7224 */ /* 0x000fe200078e025e */
[----:B------:R-:W-:Y:S01]  /*20c0*/  IABS R96, R24 ;  /* 0x0000001800607213 */ /* 0x000fe20000000000 */
[----:B------:R-:W-:-:S04]  /*20d0*/  IMAD.HI.U32 R23, R21, R93, RZ ;  /* 0x0000005d15177227 */ /* 0x000fc800078e00ff */
[----:B------:R-:W-:Y:S01]  /*20e0*/  IMAD R95, R0, R26, R95 ;  /* 0x0000001a005f7224 */ /* 0x000fe200078e025f */
[----:B------:R-:W-:Y:S01]  /*20f0*/  LOP3.LUT R26, R22, 0x88, RZ, 0xfc, !PT ;  /* 0x00000088161a7812 */ /* 0x000fe200078efcff */
[----:B------:R-:W-:Y:S01]  /*2100*/  @!P1 IMAD.MOV R90, RZ, RZ, -R90 ;  /* 0x000000ffff5a9224 */ /* 0x000fe200078e0a5a */
[----:B------:R-:W-:Y:S01]  /*2110*/  ISETP.GT.U32.AND P1, PT, R0, R94, PT ;  /* 0x0000005e0000720c */ /* 0x000fe20003f24070 */
[----:B------:R-:W-:Y:S01]  /*2120*/  IMAD.MOV R23, RZ, RZ, -R23 ;  /* 0x000000ffff177224 */ /* 0x000fe200078e0a17 */
[----:B------:R-:W-:Y:S01]  /*2130*/  IABS R97, R26 ;  /* 0x0000001a00617213 */ /* 0x000fe20000000000 */
[----:B------:R-:W-:Y:S01]  /*2140*/  @!P6 IMAD.IADD R92, R92, 0x1, -R0 ;  /* 0x000000015c5ce824 */ /* 0x000fe200078e0a00 */
[C---:B------:R-:W-:Y:S01]  /*2150*/  ISETP.GT.U32.AND P6, PT, R0.reuse, R95, PT ;  /* 0x0000005f0000720c */ /* 0x040fe20003fc4070 */
[----:B------:R-:W-:Y:S02]  /*2160*/  IMAD R93, R0, R23, R93 ;  /* 0x00000017005d7224 */ /* 0x000fe400078e025d */
[----:B------:R-:W-:-:S02]  /*2170*/  @!P4 IMAD.MOV R89, RZ, RZ, -R89 ;  /* 0x000000ffff59c224 */ /* 0x000fc400078e0a59 */
[----:B------:R-:W-:Y:S01]  /*2180*/  IMAD.HI.U32 R23, R21, R96, RZ ;  /* 0x0000006015177227 */ /* 0x000fe200078e00ff */
[----:B------:R-:W-:-:S03]  /*2190*/  ISETP.GT.U32.AND P4, PT, R0, R93, PT ;  /* 0x0000005d0000720c */ /* 0x000fc60003f84070 */
[--C-:B------:R-:W-:Y:S02]  /*21a0*/  @!P1 IMAD.IADD R94, R94, 0x1, -R0.reuse ;  /* 0x000000015e5e9824 */ /* 0x100fe400078e0a00 */
[----:B------:R-:W-:Y:S02]  /*21b0*/  IMAD.MOV R27, RZ, RZ, -R23 ;  /* 0x000000ffff1b7224 */ /* 0x000fe400078e0a17 */
[----:B------:R-:W-:Y:S01]  /*21c0*/  @!P6 IMAD.IADD R95, R95, 0x1, -R0 ;  /* 0x000000015f5fe824 */ /* 0x000fe200078e0a00 */
[----:B------:R-:W-:Y:S01]  /*21d0*/  ISETP.GT.U32.AND P6, PT, R0, R94, PT ;  /* 0x0000005e0000720c */ /* 0x000fe20003fc4070 */
[----:B------:R-:W-:-:S04]  /*21e0*/  IMAD.HI.U32 R23, R21, R97, RZ ;  /* 0x0000006115177227 */ /* 0x000fc800078e00ff */
[----:B------:R-:W-:Y:S01]  /*21f0*/  @!P0 IMAD.MOV R88, RZ, RZ, -R88 ;  /* 0x000000ffff588224 */ /* 0x000fe200078e0a58 */
[----:B------:R-:W-:Y:S01]  /*2200*/  ISETP.GT.U32.AND P0, PT, R0, R91, PT ;  /* 0x0000005b0000720c */ /* 0x000fe20003f04070 */
[----:B------:R-:W-:Y:S01]  /*2210*/  @!P4 IMAD.IADD R93, R93, 0x1, -R0 ;  /* 0x000000015d5dc824 */ /* 0x000fe200078e0a00 */
[----:B------:R-:W-:Y:S01]  /*2220*/  ISETP.GE.AND P4, PT, R29, RZ, PT ;  /* 0x000000ff1d00720c */ /* 0x000fe20003f86270 */
[----:B------:R-:W-:Y:S01]  /*2230*/  IMAD.MOV R23, RZ, RZ, -R23 ;  /* 0x000000ffff177224 */ /* 0x000fe200078e0a17 */
[----:B------:R-:W-:Y:S01]  /*2240*/  LOP3.LUT R29, R22, 0x90, RZ, 0xfc, !PT ;  /* 0x00000090161d7812 */ /* 0x000fe200078efcff */
[C---:B------:R-:W-:Y:S01]  /*2250*/  IMAD R96, R0.reuse, R27, R96 ;  /* 0x0000001b00607224 */ /* 0x040fe200078e0260 */
[C---:B------:R-:W-:Y:S01]  /*2260*/  ISETP.GT.U32.AND P1, PT, R0.reuse, R93, PT ;  /* 0x0000005d0000720c */ /* 0x040fe20003f24070 */
[----:B------:R-:W-:Y:S01]  /*2270*/  IMAD R97, R0, R23, R97 ;  /* 0x0000001700617224 */ /* 0x000fe200078e0261 */
[----:B------:R-:W-:Y:S01]  /*2280*/  IABS R99, R29 ;  /* 0x0000001d00637213 */ /* 0x000fe20000000000 */
[----:B------:R-:W-:-:S02]  /*2290*/  @!P6 IMAD.IADD R94, R94, 0x1, -R0 ;  /* 0x000000015e5ee824 */ /* 0x000fc400078e0a00 */
[----:B------:R-:W-:Y:S01]  /*22a0*/  @!P2 IMAD.MOV R92, RZ, RZ, -R92 ;  /* 0x000000ffff5ca224 */ /* 0x000fe200078e0a5c */
[----:B------:R-:W-:Y:S01]  /*22b0*/  ISETP.GT.U32.AND P6, PT, R0, R97, PT ;  /* 0x000000610000720c */ /* 0x000fe20003fc4070 */
[--C-:B------:R-:W-:Y:S01]  /*22c0*/  @!P0 IMAD.IADD R91, R91, 0x1, -R0.reuse ;  /* 0x000000015b5b8824 */ /* 0x100fe200078e0a00 */
[----:B------:R-:W-:Y:S02]  /*22d0*/  ISETP.GE.AND P0, PT, R28, RZ, PT ;  /* 0x000000ff1c00720c */ /* 0x000fe40003f06270 */
[----:B------:R-:W-:Y:S01]  /*22e0*/  LOP3.LUT R28, R22, 0x8c, RZ, 0xfc, !PT ;  /* 0x0000008c161c7812 */ /* 0x000fe200078efcff */
[----:B------:R-:W-:Y:S01]  /*22f0*/  @!P5 IMAD.MOV R91, RZ, RZ, -R91 ;  /* 0x000000ffff5bd224 */ /* 0x000fe200078e0a5b */
[C---:B------:R-:W-:Y:S01]  /*2300*/  ISETP.GT.U32.AND P5, PT, R0.reuse, R95, PT ;  /* 0x0000005f0000720c */ /* 0x040fe20003fa4070 */
[----:B------:R-:W-:Y:S01]  /*2310*/  @!P1 IMAD.IADD R93, R93, 0x1, -R0 ;  /* 0x000000015d5d9824 */ /* 0x000fe200078e0a00 */
[----:B------:R-:W-:Y:S02]  /*2320*/  IABS R98, R28 ;  /* 0x0000001c00627213 */ /* 0x000fe40000000000 */
[----:B------:R-:W-:Y:S01]  /*2330*/  ISETP.GT.U32.AND P1, PT, R0, R96, PT ;  /* 0x000000600000720c */ /* 0x000fe20003f24070 */
[----:B------:R-:W-:-:S02]  /*2340*/  @!P3 IMAD.MOV R93, RZ, RZ, -R93 ;  /* 0x000000ffff5db224 */ /* 0x000fc400078e0a5d */
[----:B------:R-:W-:Y:S02]  /*2350*/  @!P6 IMAD.IADD R97, R97, 0x1, -R0 ;  /* 0x000000016161e824 */ /* 0x000fe400078e0a00 */
[----:B------:R-:W-:-:S03]  /*2360*/  IMAD.HI.U32 R23, R21, R98, RZ ;  /* 0x0000006215177227 */ /* 0x000fc600078e00ff */
[----:B------:R-:W-:Y:S01]  /*2370*/  ISETP.GT.U32.AND P6, PT, R0, R97, PT ;  /* 0x000000610000720c */ /* 0x000fe20003fc4070 */
[----:B------:R-:W-:Y:S02]  /*2380*/  IMAD.MOV R27, RZ, RZ, -R23 ;  /* 0x000000ffff1b7224 */ /* 0x000fe400078e0a17 */
[----:B------:R-:W-:-:S04]  /*2390*/  IMAD.HI.U32 R23, R21, R99, RZ ;  /* 0x0000006315177227 */ /* 0x000fc800078e00ff */
[--C-:B------:R-:W-:Y:S01]  /*23a0*/  @!P5 IMAD.IADD R95, R95, 0x1, -R0.reuse ;  /* 0x000000015f5fd824 */ /* 0x100fe200078e0a00 */
[----:B------:R-:W-:Y:S01]  /*23b0*/  ISETP.GE.AND P5, PT, R24, RZ, PT ;  /* 0x000000ff1800720c */ /* 0x000fe20003fa6270 */
[----:B------:R-:W-:Y:S01]  /*23c0*/  @!P1 IMAD.IADD R96, R96, 0x1, -R0 ;  /* 0x0000000160609824 */ /* 0x000fe200078e0a00 */
[----:B------:R-:W-:Y:S01]  /*23d0*/  ISETP.GE.AND P1, PT, R26, RZ, PT ;  /* 0x000000ff1a00720c */ /* 0x000fe20003f26270 */
[----:B------:R-:W-:Y:S01]  /*23e0*/  IMAD R98, R0, R27, R98 ;  /* 0x0000001b00627224 */ /* 0x000fe200078e0262 */
[----:B------:R-:W-:Y:S01]  /*23f0*/  LOP3.LUT R26, R22, 0xa4, RZ, 0xfc, !PT ;  /* 0x000000a4161a7812 */ /* 0x000fe200078efcff */
[----:B------:R-:W-:Y:S01]  /*2400*/  IMAD.MOV R24, RZ, RZ, -R23 ;  /* 0x000000ffff187224 */ /* 0x000fe200078e0a17 */
[C---:B------:R-:W-:Y:S01]  /*2410*/  ISETP.GT.U32.AND P2, PT, R0.reuse, R96, PT ;  /* 0x000000600000720c */ /* 0x040fe20003f44070 */
[----:B------:R-:W-:Y:S01]  /*2420*/  IMAD.HI.U32 R23, R21, R100, RZ ;  /* 0x0000006415177227 */ /* 0x000fe200078e00ff */
[C---:B------:R-:W-:Y:S02]  /*2430*/  ISETP.GT.U32.AND P3, PT, R0.reuse, R98, PT ;  /* 0x000000620000720c */ /* 0x040fe40003f64070 */
[----:B------:R-:W-:Y:S01]  /*2440*/  IABS R103, R26 ;  /* 0x0000001a00677213 */ /* 0x000fe20000000000 */
[----:B------:R-:W-:Y:S01]  /*2450*/  IMAD R99, R0, R24, R99 ;  /* 0x0000001800637224 */ /* 0x000fe200078e0263 */
[C---:B------:R-:W-:Y:S01]  /*2460*/  LOP3.LUT R24, R22.reuse, 0x98, RZ, 0xfc, !PT ;  /* 0x0000009816187812 */ /* 0x040fe200078efcff */
[----:B------:R-:W-:Y:S01]  /*2470*/  IMAD.MOV R23, RZ, RZ, -R23 ;  /* 0x000000ffff177224 */ /* 0x000fe200078e0a17 */
[----:B------:R-:W-:Y:S01]  /*2480*/  LOP3.LUT R27, R22, 0xa8, RZ, 0xfc, !PT ;  /* 0x000000a8161b7812 */ /* 0x000fe200078efcff */
[----:B------:R-:W-:Y:S01]  /*2490*/  @!P6 IMAD.IADD R97, R97, 0x1, -R0 ;  /* 0x000000016161e824 */ /* 0x000fe200078e0a00 */
[C---:B------:R-:W-:Y:S01]  /*24a0*/  ISETP.GT.U32.AND P6, PT, R0.reuse, R99, PT ;  /* 0x000000630000720c */ /* 0x040fe20003fc4070 */
[----:B------:R-:W-:Y:S01]  /*24b0*/  IMAD R100, R0, R23, R100 ;  /* 0x0000001700647224 */ /* 0x000fe200078e0264 */
[----:B------:R-:W-:Y:S01]  /*24c0*/  IABS R101, R24 ;  /* 0x0000001800657213 */ /* 0x000fe20000000000 */
[----:B------:R-:W-:Y:S01]  /*24d0*/  @!P1 IMAD.MOV R97, RZ, RZ, -R97 ;  /* 0x000000ffff619224 */ /* 0x000fe200078e0a61 */
[----:B------:R-:W-:Y:S01]  /*24e0*/  IABS R104, R27 ;  /* 0x0000001b00687213 */ /* 0x000fe20000000000 */
[--C-:B------:R-:W-:Y:S01]  /*24f0*/  @!P3 IMAD.IADD R98, R98, 0x1, -R0.reuse ;  /* 0x000000016262b824 */ /* 0x100fe200078e0a00 */
[----:B------:R-:W-:Y:S01]  /*2500*/  ISETP.GT.U32.AND P1, PT, R0, R100, PT ;  /* 0x000000640000720c */ /* 0x000fe20003f24070 */
[----:B------:R-:W-:Y:S01]  /*2510*/  @!P2 IMAD.IADD R96, R96, 0x1, -R0 ;  /* 0x000000016060a824 */ /* 0x000fe200078e0a00 */
[----:B------:R-:W-:Y:S01]  /*2520*/  ISETP.GE.AND P2, PT, R30, RZ, PT ;  /* 0x000000ff1e00720c */ /* 0x000fe20003f46270 */
[----:B------:R-:W-:Y:S01]  /*2530*/  IMAD.HI.U32 R23, R21, R101, RZ ;  /* 0x0000006515177227 */ /* 0x000fe200078e00ff */
[----:B------:R-:W-:-:S02]  /*2540*/  ISETP.GT.U32.AND P3, PT, R0, R98, PT ;  /* 0x000000620000720c */ /* 0x000fc40003f64070 */
[----:B------:R-:W-:Y:S01]  /*2550*/  LOP3.LUT R30, R22, 0xd8, RZ, 0xfc, !PT ;  /* 0x000000d8161e7812 */ /* 0x000fe200078efcff */
[----:B------:R-:W-:Y:S02]  /*2560*/  @!P6 IMAD.IADD R99, R99, 0x1, -R0 ;  /* 0x000000016363e824 */ /* 0x000fe400078e0a00 */
[----:B------:R-:W-:Y:S01]  /*2570*/  @!P5 IMAD.MOV R96, RZ, RZ, -R96 ;  /* 0x000000ffff60d224 */ /* 0x000fe200078e0a60 */
[----:B------:R-:W-:Y:S01]  /*2580*/  ISETP.GE.AND P5, PT, R24, RZ, PT ;  /* 0x000000ff1800720c */ /* 0x000fe20003fa6270 */
[----:B------:R-:W-:Y:S01]  /*2590*/  IMAD.MOV R23, RZ, RZ, -R23 ;  /* 0x000000ffff177224 */ /* 0x000fe200078e0a17 */
[----:B------:R-:W-:Y:S01]  /*25a0*/  ISETP.GT.U32.AND P6, PT, R0, R99, PT ;  /* 0x000000630000720c */ /* 0x000fe20003fc4070 */
[--C-:B------:R-:W-:Y:S01]  /*25b0*/  @!P1 IMAD.IADD R100, R100, 0x1, -R0.reuse ;  /* 0x0000000164649824 */ /* 0x100fe200078e0a00 */
[----:B------:R-:W-:Y:S01]  /*25c0*/  LOP3.LUT R24, R22, 0xa0, RZ, 0xfc, !PT ;  /* 0x000000a016187812 */ /* 0x000fe200078efcff */
[----:B------:R-:W-:Y:S02]  /*25d0*/  IMAD R101, R0, R23, R101 ;  /* 0x0000001700657224 */ /* 0x000fe400078e0265 */
[----:B------:R-:W-:Y:S01]  /*25e0*/  @!P3 IMAD.IADD R98, R98, 0x1, -R0 ;  /* 0x000000016262b824 */ /* 0x000fe200078e0a00 */
[----:B------:R-:W-:Y:S01]  /*25f0*/  IABS R102, R24 ;  /* 0x0000001800667213 */ /* 0x000fe20000000000 */
[----:B------:R-:W-:Y:S01]  /*2600*/  @!P0 IMAD.MOV R94, RZ, RZ, -R94 ;  /* 0x000000ffff5e8224 */ /* 0x000fe200078e0a5e */
[----:B------:R-:W-:Y:S01]  /*2610*/  ISETP.GT.U32.AND P1, PT, R0, R100, PT ;  /* 0x000000640000720c */ /* 0x000fe20003f24070 */
[----:B------:R-:W-:Y:S01]  /*2620*/  @!P4 IMAD.MOV R95, RZ, RZ, -R95 ;  /* 0x000000ffff5fc224 */ /* 0x000fe200078e0a5f */
[----:B------:R-:W-:Y:S01]  /*2630*/  ISETP.GE.AND P3, PT, R24, RZ, PT ;  /* 0x000000ff1800720c */ /* 0x000fe20003f66270 */
[----:B------:R-:W-:Y:S01]  /*2640*/  IMAD.HI.U32 R23, R21, R102, RZ ;  /* 0x0000006615177227 */ /* 0x000fe200078e00ff */
[----:B------:R-:W-:-:S02]  /*2650*/  ISETP.GE.AND P0, PT, R28, RZ, PT ;  /* 0x000000ff1c00720c */ /* 0x000fc40003f06270 */
[----:B------:R-:W-:Y:S01]  /*2660*/  ISETP.GE.AND P4, PT, R29, RZ, PT ;  /* 0x000000ff1d00720c */ /* 0x000fe20003f86270 */
[----:B------:R-:W-:Y:S01]  /*2670*/  IMAD.HI.U32 R24, R21, R103, RZ ;  /* 0x0000006715187227 */ /* 0x000fe200078e00ff */
[C---:B------:R-:W-:Y:S02]  /*2680*/  LOP3.LUT R28, R22.reuse, 0xb0, RZ, 0xfc, !PT ;  /* 0x000000b0161c7812 */ /* 0x040fe400078efcff */
[----:B------:R-:W-:Y:S01]  /*2690*/  LOP3.LUT R29, R22, 0xb4, RZ, 0xfc, !PT ;  /* 0x000000b4161d7812 */ /* 0x000fe200078efcff */
[----:B------:R-:W-:Y:S01]  /*26a0*/  @!P6 IMAD.IADD R99, R99, 0x1, -R0 ;  /* 0x000000016363e824 */ /* 0x000fe200078e0a00 */
[C---:B------:R-:W-:Y:S01]  /*26b0*/  ISETP.GT.U32.AND P6, PT, R0.reuse, R101, PT ;  /* 0x000000650000720c */ /* 0x040fe20003fc4070 */
[----:B------:R-:W-:Y:S01]  /*26c0*/  IMAD.MOV R23, RZ, RZ, -R23 ;  /* 0x000000ffff177224 */ /* 0x000fe200078e0a17 */
[----:B------:R-:W-:Y:S01]  /*26d0*/  IABS R106, R28 ;  /* 0x0000001c006a7213 */ /* 0x000fe20000000000 */
[----:B------:R-:W-:Y:S01]  /*26e0*/  IMAD.MOV R24, RZ, RZ, -R24 ;  /* 0x000000ffff187224 */ /* 0x000fe200078e0a18 */
[----:B------:R-:W-:Y:S01]  /*26f0*/  IABS R107, R29 ;  /* 0x0000001d006b7213 */ /* 0x000fe20000000000 */
[----:B------:R-:W-:-:S02]  /*2700*/  IMAD R102, R0, R23, R102 ;  /* 0x0000001700667224 */ /* 0x000fc400078e0266 */
[----:B------:R-:W-:Y:S02]  /*2710*/  IMAD R103, R0, R24, R103 ;  /* 0x0000001800677224 */ /* 0x000fe400078e0267 */
[----:B------:R-:W-:Y:S01]  /*2720*/  @!P1 IMAD.IADD R100, R100, 0x1, -R0 ;  /* 0x0000000164649824 */ /* 0x000fe200078e0a00 */
[----:B------:R-:W-:Y:S01]  /*2730*/  ISETP.GT.U32.AND P1, PT, R0, R102, PT ;  /* 0x000000660000720c */ /* 0x000fe20003f24070 */
[----:B------:R-:W-:Y:S01]  /*2740*/  @!P0 IMAD.MOV R98, RZ, RZ, -R98 ;  /* 0x000000ffff628224 */ /* 0x000fe200078e0a62 */
[----:B------:R-:W-:Y:S01]  /*2750*/  ISETP.GE.AND P0, PT, R26, RZ, PT ;  /* 0x000000ff1a00720c */ /* 0x000fe20003f06270 */
[----:B------:R-:W-:Y:S01]  /*2760*/  @!P2 IMAD.MOV R100, RZ, RZ, -R100 ;  /* 0x000000ffff64a224 */ /* 0x000fe200078e0a64 */
[----:B------:R-:W-:Y:S01]  /*2770*/  ISETP.GT.U32.AND P2, PT, R0, R103, PT ;  /* 0x000000670000720c */ /* 0x000fe20003f44070 */
[----:B------:R-:W-:Y:S01]  /*2780*/  @!P6 IMAD.IADD R101, R101, 0x1, -R0 ;  /* 0x000000016565e824 */ /* 0x000fe200078e0a00 */
[----:B------:R-:W-:Y:S01]  /*2790*/  LOP3.LUT R26, R22, 0xac, RZ, 0xfc, !PT ;  /* 0x000000ac161a7812 */ /* 0x000fe200078efcff */
[----:B------:R-:W-:-:S03]  /*27a0*/  IMAD.HI.U32 R23, R21, R104, RZ ;  /* 0x0000006815177227 */ /* 0x000fc600078e00ff */
[----:B------:R-:W-:Y:S01]  /*27b0*/  ISETP.GT.U32.AND P6, PT, R0, R101, PT ;  /* 0x000000650000720c */ /* 0x000fe20003fc4070 */
[----:B------:R-:W-:Y:S01]  /*27c0*/  IMAD.MOV R23, RZ, RZ, -R23 ;  /* 0x000000ffff177224 */ /* 0x000fe200078e0a17 */
[----:B------:R-:W-:Y:S01]  /*27d0*/  IABS R105, R26 ;  /* 0x0000001a00697213 */ /* 0x000fe20000000000 */
[----:B------:R-:W-:Y:S02]  /*27e0*/  @!P1 IMAD.IADD R102, R102, 0x1, -R0 ;  /* 0x0000000166669824 */ /* 0x000fe400078e0a00 */
[C---:B------:R-:W-:Y:S02]  /*27f0*/  IMAD R104, R0.reuse, R23, R104 ;  /* 0x0000001700687224 */ /* 0x040fe400078e0268 */
[----:B------:R-:W-:Y:S01]  /*2800*/  @!P2 IMAD.IADD R103, R103, 0x1, -R0 ;  /* 0x000000016767a824 */ /* 0x000fe200078e0a00 */
[----:B------:R-:W-:Y:S01]  /*2810*/  ISETP.GT.U32.AND P1, PT, R0, R102, PT ;  /* 0x000000660000720c */ /* 0x000fe20003f24070 */
[----:B------:R-:W-:-:S03]  /*2820*/  IMAD.HI.U32 R23, R21, R105, RZ ;  /* 0x0000006915177227 */ /* 0x000fc600078e00ff */
[C---:B------:R-:W-:Y:S01]  /*2830*/  ISETP.GT.U32.AND P2, PT, R0.reuse, R103, PT ;  /* 0x000000670000720c */ /* 0x040fe20003f44070 */
[----:B------:R-:W-:Y:S01]  /*2840*/  @!P6 IMAD.IADD R101, R101, 0x1, -R0 ;  /* 0x000000016565e824 */ /* 0x000fe200078e0a00 */
[----:B------:R-:W-:Y:S01]  /*2850*/  ISETP.GT.U32.AND P6, PT, R0, R104, PT ;  /* 0x000000680000720c */ /* 0x000fe20003fc4070 */
[----:B------:R-:W-:-:S04]  /*2860*/  IMAD.HI.U32 R24, R21, R106, RZ ;  /* 0x0000006a15187227 */ /* 0x000fc800078e00ff */
[----:B------:R-:W-:Y:S02]  /*2870*/  IMAD.MOV R23, RZ, RZ, -R23 ;  /* 0x000000ffff177224 */ /* 0x000fe400078e0a17 */
[----:B------:R-:W-:Y:S01]  /*2880*/  @!P4 IMAD.MOV R99, RZ, RZ, -R99 ;  /* 0x000000ffff63c224 */ /* 0x000fe200078e0a63 */
[----:B------:R-:W-:Y:S01]  /*2890*/  ISETP.GE.AND P4, PT, R27, RZ, PT ;  /* 0x000000ff1b00720c */ /* 0x000fe20003f86270 */
[----:B------:R-:W-:Y:S01]  /*28a0*/  IMAD.MOV R27, RZ, RZ, -R24 ;  /* 0x000000ffff1b7224 */ /* 0x000fe200078e0a18 */
[----:B------:R-:W-:Y:S01]  /*28b0*/  LOP3.LUT R24, R22, 0xc0, RZ, 0xfc, !PT ;  /* 0x000000c016187812 */ /* 0x000fe200078efcff */
[----:B------:R-:W-:Y:S01]  /*28c0*/  IMAD R105, R0, R23, R105 ;  /* 0x0000001700697224 */ /* 0x000fe200078e0269 */
[----:B------:R-:W-:Y:S01]  /*28d0*/  LOP3.LUT R23, R22, 0xb8, RZ, 0xfc, !PT ;  /* 0x000000b816177812 */ /* 0x000fe200078efcff */
[----:B------:R-:W-:Y:S01]  /*28e0*/  @!P1 IMAD.IADD R102, R102, 0x1, -R0 ;  /* 0x0000000166669824 */ /* 0x000fe200078e0a00 */
[----:B------:R-:W-:Y:S01]  /*28f0*/  IABS R109, R24 ;  /* 0x00000018006d7213 */ /* 0x000fe20000000000 */
[C---:B------:R-:W-:Y:S01]  /*2900*/  IMAD R106, R0.reuse, R27, R106 ;  /* 0x0000001b006a7224 */ /* 0x040fe200078e026a */
[----:B------:R-:W-:Y:S01]  /*2910*/  IABS R108, R23 ;  /* 0x00000017006c7213 */ /* 0x000fe20000000000 */
[--C-:B------:R-:W-:Y:S01]  /*2920*/  @!P2 IMAD.IADD R103, R103, 0x1, -R0.reuse ;  /* 0x000000016767a824 */ /* 0x100fe200078e0a00 */
[----:B------:R-:W-:Y:S01]  /*2930*/  ISETP.GT.U32.AND P2, PT, R0, R105, PT ;  /* 0x000000690000720c */ /* 0x000fe20003f44070 */
[----:B------:R-:W-:Y:S01]  /*2940*/  @!P6 IMAD.IADD R104, R104, 0x1, -R0 ;  /* 0x000000016868e824 */ /* 0x000fe200078e0a00 */
[----:B------:R-:W-:Y:S01]  /*2950*/  ISETP.GE.AND P1, PT, R28, RZ, PT ;  /* 0x000000ff1c00720c */ /* 0x000fe20003f26270 */
[----:B------:R-:W-:Y:S01]  /*2960*/  @!P3 IMAD.MOV R102, RZ, RZ, -R102 ;  /* 0x000000ffff66b224 */ /* 0x000fe200078e0a66 */
[----:B------:R-:W-:Y:S01]  /*2970*/  ISETP.GT.U32.AND P3, PT, R0, R106, PT ;  /* 0x0000006a0000720c */ /* 0x000fe20003f64070 */
[----:B------:R-:W-:Y:S01]  /*2980*/  @!P5 IMAD.MOV R101, RZ, RZ, -R101 ;  /* 0x000000ffff65d224 */ /* 0x000fe200078e0a65 */
[----:B------:R-:W-:Y:S01]  /*2990*/  ISETP.GE.AND P5, PT, R26, RZ, PT ;  /* 0x000000ff1a00720c */ /* 0x000fe20003fa6270 */
[----:B------:R-:W-:Y:S01]  /*29a0*/  IMAD.HI.U32 R26, R21, R107, RZ ;  /* 0x0000006b151a7227 */ /* 0x000fe200078e00ff */
[----:B------:R-:W-:-:S02]  /*29b0*/  ISETP.GT.U32.AND P6, PT, R0, R104, PT ;  /* 0x000000680000720c */ /* 0x000fc40003fc4070 */
[----:B------:R-:W-:Y:S01]  /*29c0*/  LOP3.LUT R28, R22, 0xc8, RZ, 0xfc, !PT ;  /* 0x000000c8161c7812 */ /* 0x000fe200078efcff */
[----:B------:R-:W-:Y:S02]  /*29d0*/  IMAD.MOV R26, RZ, RZ, -R26 ;  /* 0x000000ffff1a7224 */ /* 0x000fe400078e0a1a */
[--C-:B------:R-:W-:Y:S01]  /*29e0*/  @!P2 IMAD.IADD R105, R105, 0x1, -R0.reuse ;  /* 0x000000016969a824 */ /* 0x100fe200078e0a00 */
[----:B------:R-:W-:Y:S01]  /*29f0*/  ISETP.GE.AND P2, PT, R23, RZ, PT ;  /* 0x000000ff1700720c */ /* 0x000fe20003f46270 */
[----:B------:R-:W-:Y:S01]  /*2a00*/  IMAD R107, R0, R26, R107 ;  /* 0x0000001a006b7224 */ /* 0x000fe200078e026b */
[----:B------:R-:W-:Y:S01]  /*2a10*/  LOP3.LUT R26, R22, 0xc4, RZ, 0xfc, !PT ;  /* 0x000000c4161a7812 */ /* 0x000fe200078efcff */
[----:B------:R-:W-:Y:S01]  /*2a20*/  @!P3 IMAD.IADD R106, R106, 0x1, -R0 ;  /* 0x000000016a6ab824 */ /* 0x000fe200078e0a00 */
[----:B------:R-:W-:Y:S01]  /*2a30*/  ISETP.GT.U32.AND P3, PT, R0, R105, PT ;  /* 0x000000690000720c */ /* 0x000fe20003f64070 */
[----:B------:R-:W-:Y:S01]  /*2a40*/  IMAD.HI.U32 R23, R21, R108, RZ ;  /* 0x0000006c15177227 */ /* 0x000fe200078e00ff */
[----:B------:R-:W-:-:S02]  /*2a50*/  IABS R110, R26 ;  /* 0x0000001a006e7213 */ /* 0x000fc40000000000 */
[----:B------:R-:W-:Y:S01]  /*2a60*/  IABS R111, R28 ;  /* 0x0000001c006f7213 */ /* 0x000fe20000000000 */
[----:B------:R-:W-:Y:S01]  /*2a70*/  @!P6 IMAD.IADD R104, R104, 0x1, -R0 ;  /* 0x000000016868e824 */ /* 0x000fe200078e0a00 */
[----:B------:R-:W-:Y:S01]  /*2a80*/  ISETP.GT.U32.AND P6, PT, R0, R107, PT ;  /* 0x0000006b0000720c */ /* 0x000fe20003fc4070 */
[----:B------:R-:W-:Y:S02]  /*2a90*/  IMAD.MOV R27, RZ, RZ, -R23 ;  /* 0x000000ffff1b7224 */ /* 0x000fe400078e0a17 */
[----:B------:R-:W-:-:S04]  /*2aa0*/  IMAD.HI.U32 R23, R21, R109, RZ ;  /* 0x0000006d15177227 */ /* 0x000fc800078e00ff */
[C---:B------:R-:W-:Y:S02]  /*2ab0*/  IMAD R108, R0.reuse, R27, R108 ;  /* 0x0000001b006c7224 */ /* 0x040fe400078e026c */
[----:B------:R-:W-:Y:S02]  /*2ac0*/  @!P3 IMAD.IADD R105, R105, 0x1, -R0 ;  /* 0x000000016969b824 */ /* 0x000fe400078e0a00 */
[----:B------:R-:W-:Y:S01]  /*2ad0*/  @!P4 IMAD.MOV R104, RZ, RZ, -R104 ;  /* 0x000000ffff68c224 */ /* 0x000fe200078e0a68 */
[C---:B------:R-:W-:Y:S01]  /*2ae0*/  ISETP.GT.U32.AND P3, PT, R0.reuse, R108, PT ;  /* 0x0000006c0000720c */ /* 0x040fe20003f64070 */
[----:B------:R-:W-:Y:S01]  /*2af0*/  @!P6 IMAD.IADD R107, R107, 0x1, -R0 ;  /* 0x000000016b6be824 */ /* 0x000fe200078e0a00 */
[C---:B------:R-:W-:Y:S01]  /*2b00*/  ISETP.GT.U32.AND P6, PT, R0.reuse, R106, PT ;  /* 0x0000006a0000720c */ /* 0x040fe20003fc4070 */
[----:B------:R-:W-:Y:S02]  /*2b10*/  IMAD.MOV R23, RZ, RZ, -R23 ;  /* 0x000000ffff177224 */ /* 0x000fe400078e0a17 */
[----:B------:R-:W-:Y:S01]  /*2b20*/  @!P5 IMAD.MOV R105, RZ, RZ, -R105 ;  /* 0x000000ffff69d224 */ /* 0x000fe200078e0a69 */
[C---:B------:R-:W-:Y:S01]  /*2b30*/  ISETP.GT.U32.AND P4, PT, R0.reuse, R107, PT ;  /* 0x0000006b0000720c */ /* 0x040fe20003f84070 */
[----:B------:R-:W-:-:S02]  /*2b40*/  IMAD R109, R0, R23, R109 ;  /* 0x00000017006d7224 */ /* 0x000fc400078e026d */
[----:B------:R-:W-:-:S04]  /*2b50*/  IMAD.HI.U32 R23, R21, R110, RZ ;  /* 0x0000006e15177227 */ /* 0x000fc800078e00ff */
[--C-:B------:R-:W-:Y:S01]  /*2b60*/  @!P3 IMAD.IADD R108, R108, 0x1, -R0.reuse ;  /* 0x000000016c6cb824 */ /* 0x100fe200078e0a00 */
[----:B------:R-:W-:Y:S01]  /*2b70*/  ISETP.GE.AND P3, PT, R26, RZ, PT ;  /* 0x000000ff1a00720c */ /* 0x000fe20003f66270 */
[----:B------:R-:W-:Y:S01]  /*2b80*/  IMAD.MOV R27, RZ, RZ, -R23 ;  /* 0x000000ffff1b7224 */ /* 0x000fe200078e0a17 */
[----:B------:R-:W-:Y:S01]  /*2b90*/  LOP3.LUT R26, R22, 0xd0, RZ, 0xfc, !PT ;  /* 0x000000d0161a7812 */ /* 0x000fe200078efcff */
[----:B------:R-:W-:Y:S01]  /*2ba0*/  IMAD.HI.U32 R23, R21, R111, RZ ;  /* 0x0000006f15177227 */ /* 0x000fe200078e00ff */
[----:B------:R-:W-:Y:S02]  /*2bb0*/  ISETP.GT.U32.AND P5, PT, R0, R108, PT ;  /* 0x0000006c0000720c */ /* 0x000fe40003fa4070 */
[----:B------:R-:W-:Y:S01]  /*2bc0*/  IABS R113, R26 ;  /* 0x0000001a00717213 */ /* 0x000fe20000000000 */
[--C-:B------:R-:W-:Y:S01]  /*2bd0*/  @!P4 IMAD.IADD R107, R107, 0x1, -R0.reuse ;  /* 0x000000016b6bc824 */ /* 0x100fe200078e0a00 */
[----:B------:R-:W-:Y:S01]  /*2be0*/  ISETP.GE.AND P4, PT, R24, RZ, PT ;  /* 0x000000ff1800720c */ /* 0x000fe20003f86270 */
[----:B------:R-:W-:Y:S01]  /*2bf0*/  @!P6 IMAD.IADD R106, R106, 0x1, -R0 ;  /* 0x000000016a6ae824 */ /* 0x000fe200078e0a00 */
[C---:B------:R-:W-:Y:S01]  /*2c00*/  ISETP.GT.U32.AND P6, PT, R0.reuse, R109, PT ;  /* 0x0000006d0000720c */ /* 0x040fe20003fc4070 */
[----:B------:R-:W-:-:S02]  /*2c10*/  IMAD R110, R0, R27, R110 ;  /* 0x0000001b006e7224 */ /* 0x000fc400078e026e */
[----:B------:R-:W-:Y:S02]  /*2c20*/  IMAD.MOV R24, RZ, RZ, -R23 ;  /* 0x000000ffff187224 */ /* 0x000fe400078e0a17 */
[----:B------:R-:W-:Y:S01]  /*2c30*/  @!P0 IMAD.MOV R103, RZ, RZ, -R103 ;  /* 0x000000ffff678224 */ /* 0x000fe200078e0a67 */
[----:B------:R-:W-:Y:S01]  /*2c40*/  ISETP.GE.AND P0, PT, R29, RZ, PT ;  /* 0x000000ff1d00720c */ /* 0x000fe20003f06270 */
[----:B------:R-:W-:Y:S01]  /*2c50*/  IMAD R111, R0, R24, R111 ;  /* 0x00000018006f7224 */ /* 0x000fe200078e026f */
[----:B------:R-:W-:Y:S01]  /*2c60*/  LOP3.LUT R29, R22, 0xcc, RZ, 0xfc, !PT ;  /* 0x000000cc161d7812 */ /* 0x000fe200078efcff */
[----:B------:R-:W-:Y:S01]  /*2c70*/  @!P1 IMAD.MOV R106, RZ, RZ, -R106 ;  /* 0x000000ffff6a9224 */ /* 0x000fe200078e0a6a */
[----:B------:R-:W-:Y:S01]  /*2c80*/  ISETP.GT.U32.AND P1, PT, R0, R110, PT ;  /* 0x0000006e0000720c */ /* 0x000fe20003f24070 */
[--C-:B------:R-:W-:Y:S01]  /*2c90*/  @!P5 IMAD.IADD R108, R108, 0x1, -R0.reuse ;  /* 0x000000016c6cd824 */ /* 0x100fe200078e0a00 */
[----:B------:R-:W-:Y:S01]  /*2ca0*/  ISETP.GT.U32.AND P5, PT, R0, R111, PT ;  /* 0x0000006f0000720c */ /* 0x000fe20003fa4070 */
[----:B------:R-:W-:Y:S01]  /*2cb0*/  @!P6 IMAD.IADD R109, R109, 0x1, -R0 ;  /* 0x000000016d6de824 */ /* 0x000fe200078e0a00 */
[----:B------:R-:W-:Y:S01]  /*2cc0*/  IABS R112, R29 ;  /* 0x0000001d00707213 */ /* 0x000fe20000000000 */
[----:B------:R-:W-:-:S03]  /*2cd0*/  @!P2 IMAD.MOV R108, RZ, RZ, -R108 ;  /* 0x000000ffff6ca224 */ /* 0x000fc600078e0a6c */
[----:B------:R-:W-:Y:S01]  /*2ce0*/  ISETP.GT.U32.AND P6, PT, R0, R109, PT ;  /* 0x0000006d0000720c */ /* 0x000fe20003fc4070 */
[----:B------:R-:W-:-:S04]  /*2cf0*/  IMAD.HI.U32 R23, R21, R112, RZ ;  /* 0x0000007015177227 */ /* 0x000fc800078e00ff */
[--C-:B------:R-:W-:Y:S01]  /*2d00*/  @!P1 IMAD.IADD R110, R110, 0x1, -R0.reuse ;  /* 0x000000016e6e9824 */ /* 0x100fe200078e0a00 */
[----:B------:R-:W-:Y:S01]  /*2d10*/  ISETP.GE.AND P1, PT, R29, RZ, PT ;  /* 0x000000ff1d00720c */ /* 0x000fe20003f26270 */
[----:B------:R-:W-:Y:S01]  /*2d20*/  IMAD.MOV R23, RZ, RZ, -R23 ;  /* 0x000000ffff177224 */ /* 0x000fe200078e0a17 */
[----:B------:R-:W-:Y:S01]  /*2d30*/  IABS R29, R30 ;  /* 0x0000001e001d7213 */ /* 0x000fe20000000000 */
[----:B------:R-:W-:Y:S01]  /*2d40*/  @!P5 IMAD.IADD R111, R111, 0x1, -R0 ;  /* 0x000000016f6fd824 */ /* 0x000fe200078e0a00 */
[C---:B------:R-:W-:Y:S01]  /*2d50*/  ISETP.GT.U32.AND P5, PT, R0.reuse, R110, PT ;  /* 0x0000006e0000720c */ /* 0x040fe20003fa4070 */
[----:B------:R-:W-:Y:S02]  /*2d60*/  IMAD R112, R0, R23, R112 ;  /* 0x0000001700707224 */ /* 0x000fe400078e0270 */
[----:B------:R-:W-:-:S04]  /*2d70*/  IMAD.HI.U32 R23, R21, R113, RZ ;  /* 0x0000007115177227 */ /* 0x000fc800078e00ff */
[----:B------:R-:W-:Y:S01]  /*2d80*/  @!P0 IMAD.MOV R107, RZ, RZ, -R107 ;  /* 0x000000ffff6b8224 */ /* 0x000fe200078e0a6b */
[----:B------:R-:W-:Y:S01]  /*2d90*/  ISETP.GE.AND P0, PT, R28, RZ, PT ;  /* 0x000000ff1c00720c */ /* 0x000fe20003f06270 */
[----:B------:R-:W-:Y:S01]  /*2da0*/  IMAD.MOV R23, RZ, RZ, -R23 ;  /* 0x000000ffff177224 */ /* 0x000fe200078e0a17 */
[----:B------:R-:W-:Y:S01]  /*2db0*/  LOP3.LUT R28, R22, 0xd4, RZ, 0xfc, !PT ;  /* 0x000000d4161c7812 */ /* 0x000fe200078efcff */
[--C-:B------:R-:W-:Y:S01]  /*2dc0*/  @!P6 IMAD.IADD R109, R109, 0x1, -R0.reuse ;  /* 0x000000016d6de824 */ /* 0x100fe200078e0a00 */
[C---:B------:R-:W-:Y:S01]  /*2dd0*/  ISETP.GT.U32.AND P6, PT, R0.reuse, R112, PT ;  /* 0x000000700000720c */ /* 0x040fe20003fc4070 */
[----:B------:R-:W-:Y:S01]  /*2de0*/  IMAD R113, R0, R23, R113 ;  /* 0x0000001700717224 */ /* 0x000fe200078e0271 */
[----:B------:R-:W-:Y:S01]  /*2df0*/  IABS R27, R28 ;  /* 0x0000001c001b7213 */ /* 0x000fe20000000000 */
[----:B------:R-:W-:Y:S02]  /*2e00*/  @!P5 IMAD.IADD R110, R110, 0x1, -R0 ;  /* 0x000000016e6ed824 */ /* 0x000fe400078e0a00 */
[----:B------:R-:W-:Y:S01]  /*2e10*/  IMAD.HI.U32 R24, R21, R29, RZ ;  /* 0x0000001d15187227 */ /* 0x000fe200078e00ff */
[----:B------:R-:W-:-:S03]  /*2e20*/  ISETP.GT.U32.AND P5, PT, R0, R113, PT ;  /* 0x000000710000720c */ /* 0x000fc60003fa4070 */
[----:B------:R-:W-:-:S04]  /*2e30*/  IMAD.HI.U32 R23, R21, R27, RZ ;  /* 0x0000001b15177227 */ /* 0x000fc800078e00ff */
[----:B------:R-:W-:Y:S02]  /*2e40*/  IMAD.MOV R23, RZ, RZ, -R23 ;  /* 0x000000ffff177224 */ /* 0x000fe400078e0a17 */
[--C-:B------:R-:W-:Y:S01]  /*2e50*/  @!P6 IMAD.IADD R112, R112, 0x1, -R0.reuse ;  /* 0x000000017070e824 */ /* 0x100fe200078e0a00 */
[C---:B------:R-:W-:Y:S01]  /*2e60*/  ISETP.GT.U32.AND P6, PT, R0.reuse, R111, PT ;  /* 0x0000006f0000720c */ /* 0x040fe20003fc4070 */
[----:B------:R-:W-:Y:S01]  /*2e70*/  IMAD R27, R0, R23, R27 ;  /* 0x00000017001b7224 */ /* 0x000fe200078e021b */
[----:B------:R-:W-:Y:S01]  /*2e80*/  LOP3.LUT R23, R22, 0xe0, RZ, 0xfc, !PT ;  /* 0x000000e016177812 */ /* 0x000fe200078efcff */
[----:B------:R-:W-:Y:S01]  /*2e90*/  @!P5 IMAD.IADD R113, R113, 0x1, -R0 ;  /* 0x000000017171d824 */ /* 0x000fe200078e0a00 */
[C---:B------:R-:W-:Y:S01]  /*2ea0*/  ISETP.GT.U32.AND P2, PT, R0.reuse, R112, PT ;  /* 0x000000700000720c */ /* 0x040fe20003f44070 */
[----:B------:R-:W-:Y:S01]  /*2eb0*/  @!P3 IMAD.MOV R110, RZ, RZ, -R110 ;  /* 0x000000ffff6eb224 */ /* 0x000fe200078e0a6e */
[C---:B------:R-:W-:Y:S01]  /*2ec0*/  ISETP.GT.U32.AND P5, PT, R0.reuse, R27, PT ;  /* 0x0000001b0000720c */ /* 0x040fe20003fa4070 */
[----:B------:R-:W-:Y:S01]  /*2ed0*/  @!P4 IMAD.MOV R109, RZ, RZ, -R109 ;  /* 0x000000ffff6dc224 */ /* 0x000fe200078e0a6d */
[----:B------:R-:W-:Y:S01]  /*2ee0*/  ISETP.GT.U32.AND P3, PT, R0, R113, PT ;  /* 0x000000710000720c */ /* 0x000fe20003f64070 */
[----:B------:R-:W-:Y:S01]  /*2ef0*/  IMAD.MOV R24, RZ, RZ, -R24 ;  /* 0x000000ffff187224 */ /* 0x000fe200078e0a18 */
[----:B------:R-:W-:-:S02]  /*2f00*/  ISETP.GE.AND P4, PT, R26, RZ, PT ;  /* 0x000000ff1a00720c */ /* 0x000fc40003f86270 */
[----:B------:R-:W-:Y:S01]  /*2f10*/  IABS R31, R23 ;  /* 0x00000017001f7213 */ /* 0x000fe20000000000 */
[----:B------:R-:W-:Y:S01]  /*2f20*/  IMAD R29, R0, R24, R29 ;  /* 0x00000018001d7224 */ /* 0x000fe200078e021d */
[C---:B------:R-:W-:Y:S01]  /*2f30*/  LOP3.LUT R24, R22.reuse, 0xe4, RZ, 0xfc, !PT ;  /* 0x000000e416187812 */ /* 0x040fe200078efcff */
[--C-:B------:R-:W-:Y:S01]  /*2f40*/  @!P6 IMAD.IADD R111, R111, 0x1, -R0.reuse ;  /* 0x000000016f6fe824 */ /* 0x100fe200078e0a00 */
[----:B------:R-:W-:Y:S01]  /*2f50*/  LOP3.LUT R26, R22, 0xe8, RZ, 0xfc, !PT ;  /* 0x000000e8161a7812 */ /* 0x000fe200078efcff */
[--C-:B------:R-:W-:Y:S01]  /*2f60*/  @!P2 IMAD.IADD R112, R112, 0x1, -R0.reuse ;  /* 0x000000017070a824 */ /* 0x100fe200078e0a00 */
[----:B------:R-:W-:Y:S01]  /*2f70*/  IABS R35, R24 ;  /* 0x0000001800237213 */ /* 0x000fe20000000000 */
[----:B------:R-:W-:Y:S01]  /*2f80*/  @!P5 IMAD.IADD R27, R27, 0x1, -R0 ;  /* 0x000000011b1bd824 */ /* 0x000fe200078e0a00 */
[----:B------:R-:W-:Y:S01]  /*2f90*/  ISETP.GE.AND P6, PT, R28, RZ, PT ;  /* 0x000000ff1c00720c */ /* 0x000fe20003fc6270 */
[----:B------:R-:W-:Y:S01]  /*2fa0*/  @!P1 IMAD.MOV R112, RZ, RZ, -R112 ;  /* 0x000000ffff709224 */ /* 0x000fe200078e0a70 */
[----:B------:R-:W-:Y:S01]  /*2fb0*/  ISETP.GE.AND P1, PT, R24, RZ, PT ;  /* 0x000000ff1800720c */ /* 0x000fe20003f26270 */
[----:B------:R-:W-:Y:S01]  /*2fc0*/  @!P3 IMAD.IADD R113, R113, 0x1, -R0 ;  /* 0x000000017171b824 */ /* 0x000fe200078e0a00 */
[C---:B------:R-:W-:Y:S01]  /*2fd0*/  ISETP.GT.U32.AND P5, PT, R0.reuse, R27, PT ;  /* 0x0000001b0000720c */ /* 0x040fe20003fa4070 */
[----:B------:R-:W-:Y:S01]  /*2fe0*/  IMAD.HI.U32 R24, R21, R31, RZ ;  /* 0x0000001f15187227 */ /* 0x000fe200078e00ff */
[----:B------:R-:W-:-:S02]  /*2ff0*/  ISETP.GT.U32.AND P3, PT, R0, R29, PT ;  /* 0x0000001d0000720c */ /* 0x000fc40003f64070 */
[----:B------:R-:W-:Y:S01]  /*3000*/  ISETP.GE.AND P2, PT, R30, RZ, PT ;  /* 0x000000ff1e00720c */ /* 0x000fe20003f46270 */
[----:B------:R-:W-:Y:S01]  /*3010*/  @!P4 IMAD.MOV R113, RZ, RZ, -R113 ;  /* 0x000000ffff71c224 */ /* 0x000fe200078e0a71 */
[----:B------:R-:W-:Y:S01]  /*3020*/  IABS R49, R26 ;  /* 0x0000001a00317213 */ /* 0x000fe20000000000 */
[----:B------:R-:W-:Y:S01]  /*3030*/  IMAD.MOV R30, RZ, RZ, -R24 ;  /* 0x000000ffff1e7224 */ /* 0x000fe200078e0a18 */
[----:B------:R-:W-:Y:S01]  /*3040*/  ISETP.GE.AND P4, PT, R26, RZ, PT ;  /* 0x000000ff1a00720c */ /* 0x000fe20003f86270 */
[----:B------:R-:W-:Y:S01]  /*3050*/  IMAD.HI.U32 R26, R21, R35, RZ ;  /* 0x00000023151a7227 */ /* 0x000fe200078e00ff */
[----:B------:R-:W-:-:S03]  /*3060*/  IABS R28, R22 ;  /* 0x00000016001c7213 */ /* 0x000fc60000000000 */
[----:B------:R-:W-:Y:S02]  /*3070*/  IMAD.MOV R26, RZ, RZ, -R26 ;  /* 0x000000ffff1a7224 */ /* 0x000fe400078e0a1a */
[----:B------:R-:W-:Y:S01]  /*3080*/  IMAD R31, R0, R30, R31 ;  /* 0x0000001e001f7224 */ /* 0x000fe200078e021f */
[----:B------:R-:W-:Y:S01]  /*3090*/  LOP3.LUT R30, R22, 0xf8, RZ, 0xfc, !PT ;  /* 0x000000f8161e7812 */ /* 0x000fe200078efcff */
[--C-:B------:R-:W-:Y:S02]  /*30a0*/  @!P5 IMAD.IADD R27, R27, 0x1, -R0.reuse ;  /* 0x000000011b1bd824 */ /* 0x100fe400078e0a00 */
[----:B------:R-:W-:Y:S01]  /*30b0*/  @!P0 IMAD.MOV R111, RZ, RZ, -R111 ;  /* 0x000000ffff6f8224 */ /* 0x000fe200078e0a6f */
[----:B------:R-:W-:Y:S01]  /*30c0*/  ISETP.GE.AND P0, PT, R23, RZ, PT ;  /* 0x000000ff1700720c */ /* 0x000fe20003f06270 */
[----:B------:R-:W-:Y:S01]  /*30d0*/  @!P3 IMAD.IADD R29, R29, 0x1, -R0 ;  /* 0x000000011d1db824 */ /* 0x000fe200078e0a00 */
[C---:B------:R-:W-:Y:S01]  /*30e0*/  ISETP.GT.U32.AND P5, PT, R0.reuse, R31, PT ;  /* 0x0000001f0000720c */ /* 0x040fe20003fa4070 */
[C---:B------:R-:W-:Y:S01]  /*30f0*/  IMAD R35, R0.reuse, R26, R35 ;  /* 0x0000001a00237224 */ /* 0x040fe200078e0223 */
[----:B------:R-:W-:Y:S01]  /*3100*/  IABS R59, R30 ;  /* 0x0000001e003b7213 */ /* 0x000fe20000000000 */
[----:B------:R-:W-:Y:S01]  /*3110*/  IMAD.MOV.U32 R41, RZ, RZ, R27 ;  /* 0x000000ffff297224 */ /* 0x000fe200078e001b */
[----:B------:R-:W-:Y:S01]  /*3120*/  ISETP.GT.U32.AND P3, PT, R0, R29, PT ;  /* 0x0000001d0000720c */ /* 0x000fe20003f64070 */
[----:B------:R-:W-:-:S04]  /*3130*/  IMAD.HI.U32 R23, R21, R28, RZ ;  /* 0x0000001c15177227 */ /* 0x000fc800078e00ff */
[----:B------:R-:W-:Y:S01]  /*3140*/  @!P6 IMAD.MOV R41, RZ, RZ, -R41 ;  /* 0x000000ffff29e224 */ /* 0x000fe200078e0a29 */
[C---:B------:R-:W-:Y:S01]  /*3150*/  ISETP.GT.U32.AND P6, PT, R0.reuse, R35, PT ;  /* 0x000000230000720c */ /* 0x040fe20003fc4070 */
[----:B------:R-:W-:Y:S02]  /*3160*/  IMAD.MOV R23, RZ, RZ, -R23 ;  /* 0x000000ffff177224 */ /* 0x000fe400078e0a17 */
[----:B------:R-:W-:Y:S02]  /*3170*/  @!P5 IMAD.IADD R31, R31, 0x1, -R0 ;  /* 0x000000011f1fd824 */ /* 0x000fe400078e0a00 */
[----:B------:R-:W-:Y:S01]  /*3180*/  IMAD R23, R0, R23, R28 ;  /* 0x0000001700177224 */ /* 0x000fe200078e021c */
[C---:B------:R-:W-:Y:S01]  /*3190*/  LOP3.LUT R28, R22.reuse, 0xec, RZ, 0xfc, !PT ;  /* 0x000000ec161c7812 */ /* 0x040fe200078efcff */
[----:B------:R-:W-:Y:S01]  /*31a0*/  @!P3 IMAD.IADD R29, R29, 0x1, -R0 ;  /* 0x000000011d1db824 */ /* 0x000fe200078e0a00 */
[----:B------:R-:W-:Y:S01]  /*31b0*/  ISETP.GE.AND P3, PT, R22, RZ, PT ;  /* 0x000000ff1600720c */ /* 0x000fe20003f66270 */
[----:B------:R-:W-:Y:S01]  /*31c0*/  IMAD.HI.U32 R24, R21, R49, RZ ;  /* 0x0000003115187227 */ /* 0x000fe200078e00ff */
[----:B------:R-:W-:-:S03]  /*31d0*/  IABS R51, R28 ;  /* 0x0000001c00337213 */ /* 0x000fc60000000000 */
[----:B------:R-:W-:Y:S01]  /*31e0*/  @!P6 IMAD.IADD R35, R35, 0x1, -R0 ;  /* 0x000000012323e824 */ /* 0x000fe200078e0a00 */
[----:B------:R-:W-:Y:S01]  /*31f0*/  ISETP.GT.U32.AND P6, PT, R0, R31, PT ;  /* 0x0000001f0000720c */ /* 0x000fe20003fc4070 */
[----:B------:R-:W-:-:S04]  /*3200*/  IMAD.HI.U32 R22, R21, R51, RZ ;  /* 0x0000003315167227 */ /* 0x000fc800078e00ff */
[----:B------:R-:W-:Y:S02]  /*3210*/  IMAD.MOV R22, RZ, RZ, -R22 ;  /* 0x000000ffff167224 */ /* 0x000fe400078e0a16 */
[----:B------:R-:W-:Y:S02]  /*3220*/  IMAD.MOV R24, RZ, RZ, -R24 ;  /* 0x000000ffff187224 */ /* 0x000fe400078e0a18 */
[C---:B------:R-:W-:Y:S02]  /*3230*/  IMAD R51, R0.reuse, R22, R51 ;  /* 0x0000001600337224 */ /* 0x040fe400078e0233 */
[C---:B------:R-:W-:Y:S02]  /*3240*/  IMAD R49, R0.reuse, R24, R49 ;  /* 0x0000001800317224 */ /* 0x040fe400078e0231 */
[----:B------:R-:W-:Y:S01]  /*3250*/  @!P6 IMAD.IADD R31, R31, 0x1, -R0 ;  /* 0x000000011f1fe824 */ /* 0x000fe200078e0a00 */
[C---:B------:R-:W-:Y:S01]  /*3260*/  ISETP.GT.U32.AND P6, PT, R0.reuse, R51, PT ;  /* 0x000000330000720c */ /* 0x040fe20003fc4070 */
[----:B------:R-:W-:Y:S01]  /*3270*/  IMAD.HI.U32 R22, R21, R53, RZ ;  /* 0x0000003515167227 */ /* 0x000fe200078e00ff */
[----:B------:R-:W-:-:S03]  /*3280*/  ISETP.GT.U32.AND P5, PT, R0, R49, PT ;  /* 0x000000310000720c */ /* 0x000fc60003fa4070 */
[----:B------:R-:W-:Y:S02]  /*3290*/  IMAD.MOV R22, RZ, RZ, -R22 ;  /* 0x000000ffff167224 */ /* 0x000fe400078e0a16 */
[----:B------:R-:W-:Y:S02]  /*32a0*/  IMAD.MOV.U32 R115, RZ, RZ, R29 ;  /* 0x000000ffff737224 */ /* 0x000fe400078e001d */
[----:B------:R-:W-:Y:S02]  /*32b0*/  IMAD R53, R0, R22, R53 ;  /* 0x0000001600357224 */ /* 0x000fe400078e0235 */
[----:B------:R-:W-:-:S04]  /*32c0*/  IMAD.HI.U32 R24, R21, R55, RZ ;  /* 0x0000003715187227 */ /* 0x000fc800078e00ff */
[--C-:B------:R-:W-:Y:S01]  /*32d0*/  @!P6 IMAD.IADD R51, R51, 0x1, -R0.reuse ;  /* 0x000000013333e824 */ /* 0x100fe200078e0a00 */
[----:B------:R-:W-:Y:S01]  /*32e0*/  ISETP.GT.U32.AND P6, PT, R0, R23, PT ;  /* 0x000000170000720c */ /* 0x000fe20003fc4070 */
[----:B------:R-:W-:Y:S02]  /*32f0*/  @!P5 IMAD.IADD R49, R49, 0x1, -R0 ;  /* 0x000000013131d824 */ /* 0x000fe400078e0a00 */
[----:B------:R-:W-:Y:S02]  /*3300*/  VIADD R22, R2, UR7 ;  /* 0x0000000702167c36 */ /* 0x000fe40008000000 */
[----:B------:R-:W-:Y:S01]  /*3310*/  @!P2 IMAD.MOV R115, RZ, RZ, -R115 ;  /* 0x000000ffff73a224 */ /* 0x000fe200078e0a73 */
[C---:B------:R-:W-:Y:S01]  /*3320*/  ISETP.GT.U32.AND P5, PT, R0.reuse, R49, PT ;  /* 0x000000310000720c */ /* 0x040fe20003fa4070 */
[----:B------:R-:W-:Y:S01]  /*3330*/  IMAD.MOV R26, RZ, RZ, -R24 ;  /* 0x000000ffff1a7224 */ /* 0x000fe200078e0a18 */
[----:B------:R-:W-:Y:S01]  /*3340*/  ISETP.GT.U32.AND P2, PT, R0, R35, PT ;  /* 0x000000230000720c */ /* 0x000fe20003f44070 */
[----:B------:R-:W-:-:S02]  /*3350*/  VIADD R36, R22, 0x1c ;  /* 0x0000001c16247836 */ /* 0x000fc40000000000 */
[----:B------:R-:W-:-:S03]  /*3360*/  IMAD.HI.U32 R24, R21, R59, RZ ;  /* 0x0000003b15187227 */ /* 0x000fc600078e00ff */
[----:B------:R-:W-:Y:S01]  /*3370*/  IABS R27, R36 ;  /* 0x00000024001b7213 */ /* 0x000fe20000000000 */
[----:B------:R-:W-:Y:S02]  /*3380*/  @!P6 IMAD.IADD R23, R23, 0x1, -R0 ;  /* 0x000000011717e824 */ /* 0x000fe400078e0a00 */
[----:B------:R-:W-:Y:S02]  /*3390*/  IMAD.MOV R24, RZ, RZ, -R24 ;  /* 0x000000ffff187224 */ /* 0x000fe400078e0a18 */
[C---:B------:R-:W-:Y:S01]  /*33a0*/  IMAD R55, R0.reuse, R26, R55 ;  /* 0x0000001a00377224 */ /* 0x040fe200078e0237 */
[C---:B------:R-:W-:Y:S01]  /*33b0*/  ISETP.GT.U32.AND P6, PT, R0.reuse, R23, PT ;  /* 0x000000170000720c */ /* 0x040fe20003fc4070 */
[----:B------:R-:W-:Y:S02]  /*33c0*/  IMAD R59, R0, R24, R59 ;  /* 0x00000018003b7224 */ /* 0x000fe400078e023b */
[----:B------:R-:W-:-:S04]  /*33d0*/  IMAD.HI.U32 R24, R21, R27, RZ ;  /* 0x0000001b15187227 */ /* 0x000fc800078e00ff */
[--C-:B------:R-:W-:Y:S01]  /*33e0*/  @!P5 IMAD.IADD R49, R49, 0x1, -R0.reuse ;  /* 0x000000013131d824 */ /* 0x100fe200078e0a00 */
[----:B------:R-:W-:Y:S01]  /*33f0*/  ISETP.GE.AND P5, PT, R28, RZ, PT ;  /* 0x000000ff1c00720c */ /* 0x000fe20003fa6270 */
[----:B------:R-:W-:Y:S02]  /*3400*/  IMAD.MOV.U32 R45, RZ, RZ, R31 ;  /* 0x000000ffff2d7224 */ /* 0x000fe400078e001f */
[----:B------:R-:W-:Y:S01]  /*3410*/  @!P2 IMAD.IADD R35, R35, 0x1, -R0 ;  /* 0x000000012323a824 */ /* 0x000fe200078e0a00 */
[----:B------:R-:W-:Y:S01]  /*3420*/  ISETP.GT.U32.AND P2, PT, R0, R55, PT ;  /* 0x000000370000720c */ /* 0x000fe20003f44070 */
[----:B------:R-:W-:Y:S02]  /*3430*/  VIADD R38, R22, 0x3c ;  /* 0x0000003c16267836 */ /* 0x000fe40000000000 */
[----:B------:R-:W-:Y:S02]  /*3440*/  IMAD.MOV R28, RZ, RZ, -R24 ;  /* 0x000000ffff1c7224 */ /* 0x000fe400078e0a18 */
[----:B------:R-:W-:Y:S01]  /*3450*/  @!P0 IMAD.MOV R45, RZ, RZ, -R45 ;  /* 0x000000ffff2d8224 */ /* 0x000fe200078e0a2d */
[C---:B------:R-:W-:Y:S01]  /*3460*/  ISETP.GT.U32.AND P0, PT, R0.reuse, R53, PT ;  /* 0x000000350000720c */ /* 0x040fe20003f04070 */
[----:B------:R-:W-:Y:S01]  /*3470*/  IMAD R27, R0, R28, R27 ;  /* 0x0000001c001b7224 */ /* 0x000fe200078e021b */
[----:B------:R-:W-:Y:S01]  /*3480*/  IABS R29, R38 ;  /* 0x00000026001d7213 */ /* 0x000fe20000000000 */
[----:B------:R-:W-:-:S02]  /*3490*/  @!P6 IMAD.IADD R23, R23, 0x1, -R0 ;  /* 0x000000011717e824 */ /* 0x000fc400078e0a00 */
[----:B------:R-:W-:Y:S01]  /*34a0*/  VIADD R40, R22, 0x5c ;  /* 0x0000005c16287836 */ /* 0x000fe20000000000 */
[----:B------:R-:W-:Y:S01]  /*34b0*/  ISETP.GT.U32.AND P6, PT, R0, R27, PT ;  /* 0x0000001b0000720c */ /* 0x000fe20003fc4070 */
[----:B------:R-:W-:-:S03]  /*34c0*/  IMAD.HI.U32 R24, R21, R29, RZ ;  /* 0x0000001d15187227 */ /* 0x000fc600078e00ff */
[----:B------:R-:W-:Y:S01]  /*34d0*/  IABS R31, R40 ;  /* 0x00000028001f7213 */ /* 0x000fe20000000000 */
[----:B------:R-:W-:Y:S02]  /*34e0*/  @!P2 IMAD.IADD R55, R55, 0x1, -R0 ;  /* 0x000000013737a824 */ /* 0x000fe400078e0a00 */
[----:B------:R-:W-:Y:S02]  /*34f0*/  IMAD.MOV.U32 R47, RZ, RZ, R35 ;  /* 0x000000ffff2f7224 */ /* 0x000fe400078e0023 */
[----:B------:R-:W-:Y:S02]  /*3500*/  IMAD.MOV R24, RZ, RZ, -R24 ;  /* 0x000000ffff187224 */ /* 0x000fe400078e0a18 */
[--C-:B------:R-:W-:Y:S01]  /*3510*/  @!P0 IMAD.IADD R53, R53, 0x1, -R0.reuse ;  /* 0x0000000135358824 */ /* 0x100fe200078e0a00 */
[C---:B------:R-:W-:Y:S01]  /*3520*/  ISETP.GT.U32.AND P0, PT, R0.reuse, R51, PT ;  /* 0x000000330000720c */ /* 0x040fe20003f04070 */
[----:B------:R-:W-:Y:S01]  /*3530*/  @!P1 IMAD.MOV R47, RZ, RZ, -R47 ;  /* 0x000000ffff2f9224 */ /* 0x000fe200078e0a2f */
[C---:B------:R-:W-:Y:S01]  /*3540*/  ISETP.GT.U32.AND P1, PT, R0.reuse, R55, PT ;  /* 0x000000370000720c */ /* 0x040fe20003f24070 */
[C---:B------:R-:W-:Y:S01]  /*3550*/  IMAD R29, R0.reuse, R24, R29 ;  /* 0x00000018001d7224 */ /* 0x040fe200078e021d */
[----:B------:R-:W-:Y:S01]  /*3560*/  ISETP.GT.U32.AND P2, PT, R0, R53, PT ;  /* 0x000000350000720c */ /* 0x000fe20003f44070 */
[----:B------:R-:W-:-:S02]  /*3570*/  @!P6 IMAD.IADD R27, R27, 0x1, -R0 ;  /* 0x000000011b1be824 */ /* 0x000fc400078e0a00 */
[----:B------:R-:W-:Y:S01]  /*3580*/  IMAD.HI.U32 R26, R21, R31, RZ ;  /* 0x0000001f151a7227 */ /* 0x000fe200078e00ff */
[----:B------:R-:W-:-:S03]  /*3590*/  ISETP.GT.U32.AND P6, PT, R0, R29, PT ;  /* 0x0000001d0000720c */ /* 0x000fc60003fc4070 */
[----:B------:R-:W-:Y:S02]  /*35a0*/  IMAD.MOV R26, RZ, RZ, -R26 ;  /* 0x000000ffff1a7224 */ /* 0x000fe400078e0a1a */
[----:B------:R-:W-:Y:S02]  /*35b0*/  VIADD R44, R22, 0x9c ;  /* 0x0000009c162c7836 */ /* 0x000fe40000000000 */
[--C-:B------:R-:W-:Y:S01]  /*35c0*/  @!P0 IMAD.IADD R51, R51, 0x1, -R0.reuse ;  /* 0x0000000133338824 */ /* 0x100fe200078e0a00 */
[C---:B------:R-:W-:Y:S01]  /*35d0*/  ISETP.GT.U32.AND P0, PT, R0.reuse, R59, PT ;  /* 0x0000003b0000720c */ /* 0x040fe20003f04070 */
[----:B------:R-:W-:Y:S01]  /*35e0*/  @!P1 IMAD.IADD R55, R55, 0x1, -R0 ;  /* 0x0000000137379824 */ /* 0x000fe200078e0a00 */
[----:B------:R-:W-:Y:S01]  /*35f0*/  ISETP.GE.AND P1, PT, R37, RZ, PT ;  /* 0x000000ff2500720c */ /* 0x000fe20003f26270 */
[----:B------:R-:W-:Y:S01]  /*3600*/  IMAD R31, R0, R26, R31 ;  /* 0x0000001a001f7224 */ /* 0x000fe200078e021f */
[----:B------:R-:W-:Y:S01]  /*3610*/  IABS R37, R44 ;  /* 0x0000002c00257213 */ /* 0x000fe20000000000 */
[----:B------:R-:W-:-:S02]  /*3620*/  VIADD R42, R22, 0x7c ;  /* 0x0000007c162a7836 */ /* 0x000fc40000000000 */
[----:B------:R-:W-:Y:S01]  /*3630*/  @!P6 IMAD.IADD R29, R29, 0x1, -R0 ;  /* 0x000000011d1de824 */ /* 0x000fe200078e0a00 */
[----:B------:R-:W-:Y:S01]  /*3640*/  ISETP.GT.U32.AND P6, PT, R0, R31, PT ;  /* 0x0000001f0000720c */ /* 0x000fe20003fc4070 */
[----:B------:R-:W-:Y:S01]  /*3650*/  IMAD.HI.U32 R26, R21, R37, RZ ;  /* 0x00000025151a7227 */ /* 0x000fe200078e00ff */
[----:B------:R-:W-:-:S03]  /*3660*/  IABS R35, R42 ;  /* 0x0000002a00237213 */ /* 0x000fc60000000000 */
[----:B------:R-:W-:Y:S01]  /*3670*/  @!P2 IMAD.IADD R53, R53, 0x1, -R0 ;  /* 0x000000013535a824 */ /* 0x000fe200078e0a00 */
[----:B------:R-:W-:Y:S01]  /*3680*/  ISETP.GE.AND P2, PT, R34, RZ, PT ;  /* 0x000000ff2200720c */ /* 0x000fe20003f46270 */
[C---:B------:R-:W-:Y:S02]  /*3690*/  VIADD R46, R22.reuse, 0xbc ;  /* 0x000000bc162e7836 */ /* 0x040fe40000000000 */
[----:B------:R-:W-:Y:S02]  /*36a0*/  VIADD R48, R22, 0xdc ;  /* 0x000000dc16307836 */ /* 0x000fe40000000000 */
[----:B------:R-:W-:Y:S01]  /*36b0*/  IMAD.HI.U32 R24, R21, R35, RZ ;  /* 0x0000002315187227 */ /* 0x000fe200078e00ff */
[----:B------:R-:W-:Y:S02]  /*36c0*/  IABS R39, R46 ;  /* 0x0000002e00277213 */ /* 0x000fe40000000000 */
[----:B------:R-:W-:Y:S01]  /*36d0*/  IABS R43, R48 ;  /* 0x00000030002b7213 */ /* 0x000fe20000000000 */
[----:B------:R-:W-:-:S02]  /*36e0*/  IMAD.MOV R26, RZ, RZ, -R26 ;  /* 0x000000ffff1a7224 */ /* 0x000fc400078e0a1a */
[----:B------:R-:W-:Y:S02]  /*36f0*/  VIADD R34, R22, 0xfc ;  /* 0x000000fc16227836 */ /* 0x000fe40000000000 */
[----:B------:R-:W-:Y:S01]  /*3700*/  @!P0 IMAD.IADD R59, R59, 0x1, -R0 ;  /* 0x000000013b3b8824 */ /* 0x000fe200078e0a00 */
[----:B------:R-:W-:Y:S01]  /*3710*/  ISETP.GE.AND P0, PT, R30, RZ, PT ;  /* 0x000000ff1e00720c */ /* 0x000fe20003f06270 */
[----:B------:R-:W-:Y:S01]  /*3720*/  IMAD.MOV R24, RZ, RZ, -R24 ;  /* 0x000000ffff187224 */ /* 0x000fe200078e0a18 */
[----:B------:R-:W-:Y:S01]  /*3730*/  IABS R22, R34 ;  /* 0x0000002200167213 */ /* 0x000fe20000000000 */
[C---:B------:R-:W-:Y:S02]  /*3740*/  IMAD R37, R0.reuse, R26, R37 ;  /* 0x0000001a00257224 */ /* 0x040fe400078e0225 */
[----:B------:R-:W-:Y:S01]  /*3750*/  @!P4 IMAD.MOV R49, RZ, RZ, -R49 ;  /* 0x000000ffff31c224 */ /* 0x000fe200078e0a31 */
[C---:B------:R-:W-:Y:S01]  /*3760*/  ISETP.GT.U32.AND P4, PT, R0.reuse, R59, PT ;  /* 0x0000003b0000720c */ /* 0x040fe20003f84070 */
[----:B------:R-:W-:Y:S01]  /*3770*/  @!P6 IMAD.IADD R31, R31, 0x1, -R0 ;  /* 0x000000011f1fe824 */ /* 0x000fe200078e0a00 */
[----:B------:R-:W-:Y:S01]  /*3780*/  ISETP.GT.U32.AND P6, PT, R0, R29, PT ;  /* 0x0000001d0000720c */ /* 0x000fe20003fc4070 */
[----:B------:R-:W-:-:S04]  /*3790*/  IMAD.HI.U32 R28, R21, R39, RZ ;  /* 0x00000027151c7227 */ /* 0x000fc800078e00ff */
[C---:B------:R-:W-:Y:S02]  /*37a0*/  IMAD R35, R0.reuse, R24, R35 ;  /* 0x0000001800237224 */ /* 0x040fe400078e0223 */
[----:B------:R-:W-:Y:S01]  /*37b0*/  @!P5 IMAD.MOV R51, RZ, RZ, -R51 ;  /* 0x000000ffff33d224 */ /* 0x000fe200078e0a33 */
[C---:B------:R-:W-:Y:S01]  /*37c0*/  ISETP.GT.U32.AND P5, PT, R0.reuse, R27, PT ;  /* 0x0000001b0000720c */ /* 0x040fe20003fa4070 */
[----:B------:R-:W-:Y:S01]  /*37d0*/  IMAD.MOV.U32 R57, RZ, RZ, R55 ;  /* 0x000000ffff397224 */ /* 0x000fe200078e0037 */
[----:B------:R-:W1:Y:S01]  /*37e0*/  LDS R24, [UR11] ;  /* 0x0000000bff187984 */ /* 0x000e620008000800 */
[----:B------:R-:W-:Y:S01]  /*37f0*/  @!P3 IMAD.MOV R23, RZ, RZ, -R23 ;  /* 0x000000ffff17b224 */ /* 0x000fe200078e0a17 */
[----:B------:R-:W-:Y:S01]  /*3800*/  ISETP.GT.U32.AND P3, PT, R0, R37, PT ;  /* 0x000000250000720c */ /* 0x000fe20003f64070 */
[C---:B------:R-:W-:Y:S01]  /*3810*/  IMAD.HI.U32 R30, R21.reuse, R43, RZ ;  /* 0x0000002b151e7227 */ /* 0x040fe200078e00ff */
[----:B------:R-:W2:Y:S03]  /*3820*/  LDC.64 R54, c[0x0][0x3a8] ;  /* 0x0000ea00ff367b82 */ /* 0x000ea60000000a00 */
[----:B------:R-:W-:-:S04]  /*3830*/  IMAD.HI.U32 R21, R21, R22, RZ ;  /* 0x0000001615157227 */ /* 0x000fc800078e00ff */
[----:B------:R-:W-:Y:S01]  /*3840*/  @!P2 IMAD.MOV R53, RZ, RZ, -R53 ;  /* 0x000000ffff35a224 */ /* 0x000fe200078e0a35 */
[C---:B------:R-:W-:Y:S01]  /*3850*/  ISETP.GT.U32.AND P2, PT, R0.reuse, R31, PT ;  /* 0x0000001f0000720c */ /* 0x040fe20003f44070 */
[----:B------:R-:W-:Y:S02]  /*3860*/  IMAD.MOV R28, RZ, RZ, -R28 ;  /* 0x000000ffff1c7224 */ /* 0x000fe400078e0a1c */
[----:B------:R-:W-:Y:S01]  /*3870*/  @!P1 IMAD.MOV R57, RZ, RZ, -R57 ;  /* 0x000000ffff399224 */ /* 0x000fe200078e0a39 */
[C---:B------:R-:W-:Y:S01]  /*3880*/  ISETP.GT.U32.AND P1, PT, R0.reuse, R35, PT ;  /* 0x000000230000720c */ /* 0x040fe20003f24070 */
[----:B------:R-:W-:Y:S02]  /*3890*/  IMAD.MOV R30, RZ, RZ, -R30 ;  /* 0x000000ffff1e7224 */ /* 0x000fe400078e0a1e */
[----:B------:R-:W-:Y:S02]  /*38a0*/  IMAD.MOV R21, RZ, RZ, -R21 ;  /* 0x000000ffff157224 */ /* 0x000fe400078e0a15 */
[----:B------:R-:W-:-:S02]  /*38b0*/  IMAD R39, R0, R28, R39 ;  /* 0x0000001c00277224 */ /* 0x000fc400078e0227 */
[C---:B------:R-:W-:Y:S02]  /*38c0*/  IMAD R43, R0.reuse, R30, R43 ;  /* 0x0000001e002b7224 */ /* 0x040fe400078e022b */
[C---:B------:R-:W-:Y:S02]  /*38d0*/  IMAD R21, R0.reuse, R21, R22 ;  /* 0x0000001500157224 */ /* 0x040fe400078e0216 */
[--C-:B------:R-:W-:Y:S01]  /*38e0*/  @!P4 IMAD.IADD R59, R59, 0x1, -R0.reuse ;  /* 0x000000013b3bc824 */ /* 0x100fe200078e0a00 */
[C---:B------:R-:W-:Y:S01]  /*38f0*/  ISETP.GT.U32.AND P4, PT, R0.reuse, R39, PT ;  /* 0x000000270000720c */ /* 0x040fe20003f84070 */
[--C-:B------:R-:W-:Y:S01]  /*3900*/  @!P5 IMAD.IADD R27, R27, 0x1, -R0.reuse ;  /* 0x000000011b1bd824 */ /* 0x100fe200078e0a00 */
[C---:B------:R-:W-:Y:S01]  /*3910*/  ISETP.GT.U32.AND P5, PT, R0.reuse, R43, PT ;  /* 0x0000002b0000720c */ /* 0x040fe20003fa4070 */
[--C-:B------:R-:W-:Y:S01]  /*3920*/  @!P3 IMAD.IADD R37, R37, 0x1, -R0.reuse ;  /* 0x000000012525b824 */ /* 0x100fe200078e0a00 */
[----:B------:R-:W-:Y:S01]  /*3930*/  ISETP.GT.U32.AND P3, PT, R0, R21, PT ;  /* 0x000000150000720c */ /* 0x000fe20003f64070 */
[--C-:B------:R-:W-:Y:S01]  /*3940*/  @!P2 IMAD.IADD R31, R31, 0x1, -R0.reuse ;  /* 0x000000011f1fa824 */ /* 0x100fe200078e0a00 */
[----:B------:R-:W-:Y:S01]  /*3950*/  ISETP.NE.U32.AND P2, PT, R3, RZ, PT ;  /* 0x000000ff0300720c */ /* 0x000fe20003f45070 */
[--C-:B------:R-:W-:Y:S01]  /*3960*/  @!P6 IMAD.IADD R29, R29, 0x1, -R0.reuse ;  /* 0x000000011d1de824 */ /* 0x100fe200078e0a00 */
[----:B------:R-:W-:Y:S01]  /*3970*/  ISETP.GE.AND P6, PT, R36, RZ, PT ;  /* 0x000000ff2400720c */ /* 0x000fe20003fc6270 */
[--C-:B------:R-:W-:Y:S01]  /*3980*/  @!P1 IMAD.IADD R35, R35, 0x1, -R0.reuse ;  /* 0x0000000123239824 */ /* 0x100fe200078e0a00 */
[----:B------:R-:W-:Y:S01]  /*3990*/  ISETP.GE.AND P1, PT, R38, RZ, PT ;  /* 0x000000ff2600720c */ /* 0x000fe20003f26270 */
[----:B------:R-:W-:Y:S01]  /*39a0*/  IMAD.MOV.U32 R3, RZ, RZ, R59 ;  /* 0x000000ffff037224 */ /* 0x000fe200078e003b */
[----:B-1----:R-:W-:Y:S01]  /*39b0*/  R2UR UR10, R24 ;  /* 0x00000000180a72ca */ /* 0x002fe200000e0000 */
[--C-:B------:R-:W-:Y:S01]  /*39c0*/  @!P4 IMAD.IADD R39, R39, 0x1, -R0.reuse ;  /* 0x000000012727c824 */ /* 0x100fe200078e0a00 */
[----:B------:R-:W-:Y:S01]  /*39d0*/  ISETP.GE.AND P4, PT, R40, RZ, PT ;  /* 0x000000ff2800720c */ /* 0x000fe20003f86270 */
[----:B------:R-:W-:Y:S01]  /*39e0*/  @!P0 IMAD.MOV R3, RZ, RZ, -R3 ;  /* 0x000000ffff038224 */ /* 0x000fe200078e0a03 */
[C---:B------:R-:W-:Y:S01]  /*39f0*/  ISETP.GT.U32.AND P0, PT, R0.reuse, R35, PT ;  /* 0x000000230000720c */ /* 0x040fe20003f04070 */
[--C-:B------:R-:W-:Y:S01]  /*3a00*/  @!P5 IMAD.IADD R43, R43, 0x1, -R0.reuse ;  /* 0x000000012b2bd824 */ /* 0x100fe200078e0a00 */
[----:B------:R-:W-:Y:S01]  /*3a10*/  ISETP.GT.U32.AND P5, PT, R0, R37, PT ;  /* 0x000000250000720c */ /* 0x000fe20003fa4070 */
[----:B------:R-:W-:-:S02]  /*3a20*/  @!P3 IMAD.IADD R21, R21, 0x1, -R0 ;  /* 0x000000011515b824 */ /* 0x000fc400078e0a00 */
[----:B------:R-:W-:Y:S01]  /*3a30*/  @!P6 IMAD.MOV R27, RZ, RZ, -R27 ;  /* 0x000000ffff1be224 */ /* 0x000fe200078e0a1b */
[C---:B------:R-:W-:Y:S01]  /*3a40*/  ISETP.GT.U32.AND P6, PT, R0.reuse, R39, PT ;  /* 0x000000270000720c */ /* 0x040fe20003fc4070 */
[----:B------:R-:W-:Y:S01]  /*3a50*/  @!P1 IMAD.MOV R29, RZ, RZ, -R29 ;  /* 0x000000ffff1d9224 */ /* 0x000fe200078e0a1d */
[----:B------:R-:W-:Y:S01]  /*3a60*/  ISETP.GT.U32.AND P1, PT, R0, R43, PT ;  /* 0x0000002b0000720c */ /* 0x000fe20003f24070 */
[----:B------:R-:W-:Y:S01]  /*3a70*/  VIADD R22, R10, 0xfffffff0 ;  /* 0xfffffff00a167836 */ /* 0x000fe20000000000 */
[----:B------:R-:W-:Y:S01]  /*3a80*/  BAR.SYNC.DEFER_BLOCKING 0x0 ;  /* 0x0000000000007b1d */ /* 0x000fe20000010000 */
[----:B------:R-:W-:Y:S01]  /*3a90*/  ISETP.GT.U32.AND P3, PT, R0, R21, PT ;  /* 0x000000150000720c */ /* 0x000fe20003f64070 */
[----:B------:R-:W-:Y:S01]  /*3aa0*/  @!P4 IMAD.MOV R31, RZ, RZ, -R31 ;  /* 0x000000ffff1fc224 */ /* 0x000fe200078e0a1f */
[----:B------:R-:W-:Y:S01]  /*3ab0*/  ISETP.GE.AND P4, PT, R42, RZ, PT ;  /* 0x000000ff2a00720c */ /* 0x000fe20003f86270 */
[--C-:B------:R-:W-:Y:S01]  /*3ac0*/  @!P0 IMAD.IADD R35, R35, 0x1, -R0.reuse ;  /* 0x0000000123238824 */ /* 0x100fe200078e0a00 */
[----:B------:R-:W-:Y:S01]  /*3ad0*/  ISETP.GE.AND P0, PT, R44, RZ, PT ;  /* 0x000000ff2c00720c */ /* 0x000fe20003f06270 */
[----:B------:R-:W-:Y:S01]  /*3ae0*/  @!P5 IMAD.IADD R37, R37, 0x1, -R0 ;  /* 0x000000012525d824 */ /* 0x000fe200078e0a00 */
[----:B------:R-:W-:Y:S01]  /*3af0*/  ISETP.GE.AND P5, PT, R46, RZ, PT ;  /* 0x000000ff2e00720c */ /* 0x000fe20003fa6270 */
[----:B--2---:R-:W-:-:S02]  /*3b00*/  IMAD R7, R54, 0x1e, RZ ;  /* 0x0000001e36077824 */ /* 0x004fc400078e02ff */
[--C-:B------:R-:W-:Y:S01]  /*3b10*/  @!P6 IMAD.IADD R39, R39, 0x1, -R0.reuse ;  /* 0x000000012727e824 */ /* 0x100fe200078e0a00 */
[----:B------:R-:W-:Y:S01]  /*3b20*/  ISETP.GE.AND P6, PT, R48, RZ, PT ;  /* 0x000000ff3000720c */ /* 0x000fe20003fc6270 */
[--C-:B------:R-:W-:Y:S01]  /*3b30*/  @!P1 IMAD.IADD R43, R43, 0x1, -R0.reuse ;  /* 0x000000012b2b9824 */ /* 0x100fe200078e0a00 */
[----:B------:R-:W-:Y:S01]  /*3b40*/  ISETP.GE.AND P1, PT, R34, RZ, PT ;  /* 0x000000ff2200720c */ /* 0x000fe20003f26270 */
[----:B------:R-:W-:Y:S01]  /*3b50*/  @!P3 IMAD.IADD R21, R21, 0x1, -R0 ;  /* 0x000000011515b824 */ /* 0x000fe200078e0a00 */
[----:B------:R-:W-:Y:S01]  /*3b60*/  ISETP.GE.U32.AND P3, PT, R22, 0x7fffffd1, PT ;  /* 0x7fffffd11600780c */ /* 0x000fe20003f66070 */
[----:B------:R-:W-:Y:S02]  /*3b70*/  VIADD R0, R10, 0xffffffe0 ;  /* 0xffffffe00a007836 */ /* 0x000fe40000000000 */
[----:B------:R-:W-:Y:S02]  /*3b80*/  @!P0 IMAD.MOV R37, RZ, RZ, -R37 ;  /* 0x000000ffff258224 */ /* 0x000fe400078e0a25 */
[----:B------:R-:W-:Y:S01]  /*3b90*/  @!P4 IMAD.MOV R35, RZ, RZ, -R35 ;  /* 0x000000ffff23c224 */ /* 0x000fe200078e0a23 */
[----:B------:R-:W-:Y:S01]  /*3ba0*/  ISETP.GE.U32.AND P0, PT, R0, 0x7fffffc1, PT ;  /* 0x7fffffc10000780c */ /* 0x000fe20003f06070 */
[----:B------:R-:W-:Y:S01]  /*3bb0*/  IMAD.MOV.U32 R129, RZ, RZ, R39 ;  /* 0x000000ffff817224 */ /* 0x000fe200078e0027 */
[----:B------:R-:W-:Y:S01]  /*3bc0*/  ISETP.GE.U32.AND P4, PT, R11, 0x7fffffdf, PT ;  /* 0x7fffffdf0b00780c */ /* 0x000fe20003f86070 */
[----:B------:R-:W-:Y:S01]  /*3bd0*/  IMAD.SHL.U32 R34, R32, 0x2, RZ ;  /* 0x0000000220227824 */ /* 0x000fe200078e00ff */
[----:B------:R-:W-:Y:S01]  /*3be0*/  SEL R11, RZ, 0x1, P0 ;  /* 0x00000001ff0b7807 */ /* 0x000fe20000000000 */
[----:B------:R-:W-:-:S02]  /*3bf0*/  @!P5 IMAD.MOV R129, RZ, RZ, -R129 ;  /* 0x000000ffff81d224 */ /* 0x000fc400078e0a81 */
[----:B------:R-:W-:Y:S01]  /*3c00*/  @!P6 IMAD.MOV R43, RZ, RZ, -R43 ;  /* 0x000000ffff2be224 */ /* 0x000fe200078e0a2b */
[----:B----4-:R-:W-:Y:S01]  /*3c10*/  IADD3 R38, P5, PT, R34, UR16, RZ ;  /* 0x0000001022267c10 */ /* 0x010fe2000ffbe0ff */
[----:B------:R-:W-:Y:S01]  /*3c20*/  IMAD.IADD R11, R11, 0x1, R14 ;  /* 0x000000010b0b7824 */ /* 0x000fe200078e020e */
[----:B------:R-:W-:Y:S01]  /*3c30*/  ISETP.NE.AND P6, PT, R25, RZ, PT ;  /* 0x000000ff1900720c */ /* 0x000fe20003fc5270 */
[----:B------:R-:W-:Y:S01]  /*3c40*/  VIADD R22, R10, 0xfffffffd ;  /* 0xfffffffd0a167836 */ /* 0x000fe20000000000 */
[----:B------:R-:W-:Y:S01]  /*3c50*/  LEA.HI.X.SX32 R39, R32, UR17, 0x1, P5 ;  /* 0x0000001120277c11 */ /* 0x000fe2000a8f0eff */
[----:B------:R-:W-:Y:S01]  /*3c60*/  @!P1 IMAD.MOV R21, RZ, RZ, -R21 ;  /* 0x000000ffff159224 */ /* 0x000fe200078e0a15 */
[----:B------:R-:W-:Y:S02]  /*3c70*/  LOP3.LUT R11, R11, 0x3, RZ, 0xc0, !PT ;  /* 0x000000030b0b7812 */ /* 0x000fe400078ec0ff */
[----:B------:R-:W-:Y:S02]  /*3c80*/  SEL R59, R130, R23, !P6 ;  /* 0x00000017823b7207 */ /* 0x000fe40007000000 */
[----:B------:R-:W-:-:S02]  /*3c90*/  IADD3 R4, PT, PT, R11, R4, R5 ;  /* 0x000000040b047210 */ /* 0x000fc40007ffe005 */
[----:B------:R-:W-:Y:S02]  /*3ca0*/  SEL R62, R130, R62, !P6 ;  /* 0x0000003e823e7207 */ /* 0x000fe40007000000 */
[----:B------:R-:W-:Y:S02]  /*3cb0*/  LOP3.LUT R5, R4, 0xf, RZ, 0xc0, !PT ;  /* 0x0000000f04057812 */ /* 0x000fe400078ec0ff */
[----:B------:R-:W-:Y:S01]  /*3cc0*/  LOP3.LUT R4, R8, 0xf00, RZ, 0xe2, !PT ;  /* 0x00000f0008047812 */ /* 0x000fe200078ee2ff */
[----:B------:R-:W-:Y:S01]  /*3cd0*/  VIADD R8, R10, 0xffffffff ;  /* 0xffffffff0a087836 */ /* 0x000fe20000000000 */
[----:B------:R-:W-:Y:S01]  /*3ce0*/  SEL R63, R130, R63, !P6 ;  /* 0x0000003f823f7207 */ /* 0x000fe20007000000 */
[----:B------:R-:W-:Y:S01]  /*3cf0*/  IMAD R5, R6, 0x10, R5 ;  /* 0x0000001006057824 */ /* 0x000fe200078e0205 */
[C---:B------:R-:W-:Y:S01]  /*3d00*/  SEL R64, R130.reuse, R64, !P6 ;  /* 0x0000004082407207 */ /* 0x040fe20007000000 */
[----:B------:R-:W-:Y:S01]  /*3d10*/  IMAD R4, R13, 0x1000, R4 ;  /* 0x000010000d047824 */ /* 0x000fe200078e0204 */
[----:B------:R-:W-:-:S02]  /*3d20*/  SEL R65, R130, R65, !P6 ;  /* 0x0000004182417207 */ /* 0x000fc40007000000 */
[C---:B------:R-:W-:Y:S02]  /*3d30*/  SEL R66, R130.reuse, R66, !P6 ;  /* 0x0000004282427207 */ /* 0x040fe40007000000 */
[C---:B------:R-:W-:Y:S02]  /*3d40*/  SEL R67, R130.reuse, R67, !P6 ;  /* 0x0000004382437207 */ /* 0x040fe40007000000 */
[C---:B------:R-:W-:Y:S02]  /*3d50*/  SEL R68, R130.reuse, R68, !P6 ;  /* 0x0000004482447207 */ /* 0x040fe40007000000 */
[C---:B------:R-:W-:Y:S02]  /*3d60*/  SEL R69, R130.reuse, R69, !P6 ;  /* 0x0000004582457207 */ /* 0x040fe40007000000 */
[C---:B------:R-:W-:Y:S02]  /*3d70*/  SEL R72, R130.reuse, R72, !P6 ;  /* 0x0000004882487207 */ /* 0x040fe40007000000 */
        /* <DEDUP_REMOVED lines=45> */
[----:B------:R-:W-:Y:S01]  /*4050*/  SEL R124, R130, R3, !P6 ;  /* 0x00000003827c7207 */ /* 0x000fe20007000000 */
[----:B------:R-:W-:Y:S01]  /*4060*/  IMAD R3, R54, 0xf, RZ ;  /* 0x0000000f36037824 */ /* 0x000fe200078e02ff */
[C---:B------:R-:W-:Y:S02]  /*4070*/  SEL R116, R130.reuse, R27, !P6 ;  /* 0x0000001b82747207 */ /* 0x040fe40007000000 */
[C---:B------:R-:W-:Y:S02]  /*4080*/  SEL R117, R130.reuse, R29, !P6 ;  /* 0x0000001d82757207 */ /* 0x040fe40007000000 */
[----:B------:R-:W-:-:S02]  /*4090*/  SEL R119, R130, R31, !P6 ;  /* 0x0000001f82777207 */ /* 0x000fc40007000000 */
[C---:B------:R-:W-:Y:S02]  /*40a0*/  SEL R122, R130.reuse, R35, !P6 ;  /* 0x00000023827a7207 */ /* 0x040fe40007000000 */
[C---:B------:R-:W-:Y:S02]  /*40b0*/  SEL R127, R130.reuse, R37, !P6 ;  /* 0x00000025827f7207 */ /* 0x040fe40007000000 */
[C---:B------:R-:W-:Y:S02]  /*40c0*/  SEL R129, R130.reuse, R129, !P6 ;  /* 0x0000008182817207 */ /* 0x040fe40007000000 */
[----:B------:R-:W-:Y:S02]  /*40d0*/  SEL R128, R130, R43, !P6 ;  /* 0x0000002b82807207 */ /* 0x000fe40007000000 */
[----:B------:R-:W-:Y:S02]  /*40e0*/  ISETP.GE.U32.AND P5, PT, R22, 0x7fffffde, PT ;  /* 0x7fffffde1600780c */ /* 0x000fe40003fa6070 */
[----:B------:R-:W-:-:S02]  /*40f0*/  IADD3 R12, P1, PT, R7, R38, RZ ;  /* 0x00000026070c7210 */ /* 0x000fc40007f3e0ff */
[----:B------:R-:W-:Y:S01]  /*4100*/  SEL R130, R130, R21, !P6 ;  /* 0x0000001582827207 */ /* 0x000fe20007000000 */
[----:B------:R-:W-:Y:S10]  /*4110*/  BRA.U UP0, `(.L_x_5) ;  /* 0x0000000100187547 */ /* 0x000ff4000b800000 */
[----:B------:R-:W-:Y:S01]  /*4120*/  ELECT P6, URZ, PT ;  /* 0x0000000000ff782f */ /* 0x000fe200038c0000 */
[----:B------:R-:W-:Y:S01]  /*4130*/  IMAD.MOV.U32 R6, RZ, RZ, 0x1 ;  /* 0x00000001ff067424 */ /* 0x000fe200078e00ff */
[----:B------:R-:W-:Y:S01]  /*4140*/  UMOV UR6, 0x40 ;  /* 0x0000004000067882 */ /* 0x000fe20000000000 */
[----:B------:R-:W-:Y:S01]  /*4150*/  UVIRTCOUNT.DEALLOC.SMPOOL 0x80 ;  /* 0x000000800000784c */ /* 0x000fe20000000000 */
[----:B------:R-:W-:-:S09]  /*4160*/  ULEA UR6, UR5, UR6, 0x18 ;  /* 0x0000000605067291 */ /* 0x000fd2000f8ec0ff */
[----:B------:R1:W-:Y:S03]  /*4170*/  @P6 STS.U8 [UR6], R6 ;  /* 0x00000006ff006988 */ /* 0x0003e60008000006 */
.L_x_5:
[----:B------:R-:W-:Y:S01]  /*4180*/  UIADD3 UR12, UPT, UPT, UR10, UR4, URZ ;  /* 0x000000040a0c7290 */ /* 0x000fe2000fffe0ff */
[----:B------:R-:W-:Y:S01]  /*4190*/  LEA.HI.X.SX32 R13, R3, R39, 0x1, P1 ;  /* 0x00000027030d7211 */ /* 0x000fe200008f0eff */
[----:B------:R-:W-:Y:S01]  /*41a0*/  VOTEU.ALL UP1, P2 ;  /* 0x0000000000ff7886 */ /* 0x000fe20001020000 */
[----:B------:R-:W-:Y:S01]  /*41b0*/  UMOV UR4, 0x1 ;  /* 0x0000000100047882 */ /* 0x000fe20000000000 */
[----:B------:R-:W-:Y:S01]  /*41c0*/  VOTEU.ALL UP2, P2 ;  /* 0x0000000000ff7886 */ /* 0x000fe20001040000 */
[----:B------:R-:W-:Y:S01]  /*41d0*/  LOP3.LUT R5, R5, 0xff, RZ, 0xc0, !PT ;  /* 0x000000ff05057812 */ /* 0x000fe200078ec0ff */
[----:B------:R-:W-:Y:S01]  /*41e0*/  IMAD.SHL.U32 R3, R54, 0x2, RZ ;  /* 0x0000000236037824 */ /* 0x000fe200078e00ff */
[----:B------:R-:W-:-:S04]  /*41f0*/  @!UP1 UIADD3 UR14, UPT, UPT, -UR4, 0x100000, URZ ;  /* 0x00100000040e9890 */ /* 0x000fc8000fffe1ff */
[----:B------:R-:W-:Y:S02]  /*4200*/  @!UP1 USHF.L.U32 UR15, UR14, 0xb, URZ ;  /* 0x0000000b0e0f9899 */ /* 0x000fe400080006ff */
[----:B------:R-:W-:Y:S01]  /*4210*/  @!UP1 USHF.L.U32 UR14, UR14, 0x1, URZ ;  /* 0x000000010e0e9899 */ /* 0x000fe200080006ff */
[----:B------:R-:W-:Y:S01]  /*4220*/  PRMT R57, RZ, 0x7610, R57 ;  /* 0x00007610ff397816 */ /* 0x000fe20000000039 */
[----:B------:R-:W-:Y:S01]  /*4230*/  STTM.x64 tmem[UR12], RZ ;  /* 0x000000ff000079ed */ /* 0x000fe2000834000c */
[----:B------:R-:W-:Y:S01]  /*4240*/  STTM.x64 tmem[UR12+0x40], RZ ;  /* 0x000040ff000079ed */ /* 0x000fe2000834000c */
[----:B------:R-:W-:Y:S01]  /*4250*/  STTM.x64 tmem[UR12+0x80], RZ ;  /* 0x000080ff000079ed */ /* 0x000fe2000834000c */
[----:B------:R-:W-:Y:S01]  /*4260*/  STTM.x64 tmem[UR12+0xc0], RZ ;  /* 0x0000c0ff000079ed */ /* 0x000fe2000834000c */
[----:B------:R-:W2:Y:S02]  /*4270*/  FENCE.VIEW.ASYNC.T ;  /* 0x00000000000073c6 */ /* 0x000ea40000000200 */
[----:B--2---:R-:W-:Y:S01]  /*4280*/  BAR.SYNC.DEFER_BLOCKING 0x0 ;  /* 0x0000000000007b1d */ /* 0x004fe20000010000 */
[----:B------:R-:W-:Y:S01]  /*4290*/  ISETP.GE.U32.AND P1, PT, R8, 0x7fffffe0, PT ;  /* 0x7fffffe00800780c */ /* 0x000fe20003f26070 */
[----:B------:R-:W-:Y:S01]  /*42a0*/  IMAD.IADD R4, R4, 0x1, R5 ;  /* 0x0000000104047824 */ /* 0x000fe200078e0205 */
[----:B------:R-:W-:-:S02]  /*42b0*/  PRMT R11, RZ, 0x7610, R11 ;  /* 0x00007610ff0b7816 */ /* 0x000fc4000000000b */
[----:B------:R-:W-:Y:S02]  /*42c0*/  PRMT R58, RZ, 0x7610, R58 ;  /* 0x00007610ff3a7816 */ /* 0x000fe4000000003a */
[----:B------:R-:W-:Y:S01]  /*42d0*/  PRMT R53, RZ, 0x7610, R53 ;  /* 0x00007610ff357816 */ /* 0x000fe20000000035 */
[----:B------:R-:W-:Y:S01]  /*42e0*/  IMAD R19, R54, 0x22, RZ ;  /* 0x0000002236137824 */ /* 0x000fe200078e02ff */
[----:B------:R-:W-:Y:S01]  /*42f0*/  LOP3.LUT R50, R4, 0xffff, RZ, 0xc0, !PT ;  /* 0x0000ffff04327812 */ /* 0x000fe200078ec0ff */
[C---:B------:R-:W-:Y:S01]  /*4300*/  IMAD R15, R54.reuse, 0x11, RZ ;  /* 0x00000011360f7824 */ /* 0x040fe200078e02ff */
[----:B------:R-:W-:Y:S01]  /*4310*/  PRMT R37, RZ, 0x7610, R37 ;  /* 0x00007610ff257816 */ /* 0x000fe20000000025 */
[C---:B------:R-:W-:Y:S02]  /*4320*/  IMAD R21, R54.reuse, 0x9, RZ ;  /* 0x0000000936157824 */ /* 0x040fe400078e02ff */
[----:B------:R-:W-:Y:S01]  /*4330*/  IMAD.SHL.U32 R20, R54, 0x4, RZ ;  /* 0x0000000436147824 */ /* 0x000fe200078e00ff */
[----:B------:R-:W-:-:S02]  /*4340*/  PRMT R44, RZ, 0x7610, R44 ;  /* 0x00007610ff2c7816 */ /* 0x000fc4000000002c */
[----:B------:R-:W-:Y:S01]  /*4350*/  PRMT R51, RZ, 0x7610, R51 ;  /* 0x00007610ff337816 */ /* 0x000fe20000000033 */
[C---:B------:R-:W-:Y:S01]  /*4360*/  IMAD.SHL.U32 R22, R54.reuse, 0x8, RZ ;  /* 0x0000000836167824 */ /* 0x040fe200078e00ff */
[----:B------:R-:W-:Y:S01]  /*4370*/  PRMT R47, RZ, 0x7610, R47 ;  /* 0x00007610ff2f7816 */ /* 0x000fe2000000002f */
[C---:B------:R-:W-:Y:S02]  /*4380*/  IMAD R23, R54.reuse, 0xa, RZ ;  /* 0x0000000a36177824 */ /* 0x040fe400078e02ff */
[----:B------:R-:W-:Y:S01]  /*4390*/  IMAD R24, R54, 0x5, RZ ;  /* 0x0000000536187824 */ /* 0x000fe200078e02ff */
[----:B------:R-:W-:Y:S01]  /*43a0*/  PRMT R52, RZ, 0x7610, R52 ;  /* 0x00007610ff347816 */ /* 0x000fe20000000034 */
[----:B------:R-:W2:Y:S02]  /*43b0*/  FENCE.VIEW.ASYNC.S ;  /* 0x00000000000073c6 */ /* 0x000ea40000000000 */
[----:B--2---:R2:W3:Y:S02]  /*43c0*/  @!UP2 SYNCS.EXCH.64 URZ, [UR8], UR14 ;  /* 0x0000000e08ffa5b2 */ /* 0x0044e40008000100 */
[----:B---3--:R-:W-:Y:S01]  /*43d0*/  BAR.SYNC.DEFER_BLOCKING 0x0 ;  /* 0x0000000000007b1d */ /* 0x008fe20000010000 */
[----:B-1----:R-:W-:-:S02]  /*43e0*/  SHF.R.U32.HI R6, RZ, 0xf, R50 ;  /* 0x0000000fff067819 */ /* 0x002fc40000011632 */
[C---:B------:R-:W-:Y:S02]  /*43f0*/  LEA R8, P6, R54.reuse, R38, 0x2 ;  /* 0x0000002636087211 */ /* 0x040fe400078c10ff */
[----:B------:R-:W-:Y:S01]  /*4400*/  PRMT R36, RZ, 0x7610, R36 ;  /* 0x00007610ff247816 */ /* 0x000fe20000000024 */
[C---:B------:R-:W-:Y:S01]  /*4410*/  IMAD R27, R54.reuse, 0x2a, RZ ;  /* 0x0000002a361b7824 */ /* 0x040fe200078e02ff */
[----:B------:R-:W-:Y:S02]  /*4420*/  LEA.HI.X.SX32 R9, R3, R39, 0x1, P6 ;  /* 0x0000002703097211 */ /* 0x000fe400030f0eff */
[----:B------:R-:W-:Y:S01]  /*4430*/  PRMT R42, RZ, 0x7610, R42 ;  /* 0x00007610ff2a7816 */ /* 0x000fe2000000002a */
[C---:B------:R-:W-:Y:S01]  /*4440*/  IMAD R25, R54.reuse, 0xb, RZ ;  /* 0x0000000b36197824 */ /* 0x040fe200078e02ff */
[----:B------:R-:W-:Y:S01]  /*4450*/  PRMT R45, RZ, 0x7610, R45 ;  /* 0x00007610ff2d7816 */ /* 0x000fe2000000002d */
[C---:B------:R-:W-:Y:S02]  /*4460*/  IMAD R41, R54.reuse, 0x2e, RZ ;  /* 0x0000002e36297824 */ /* 0x040fe400078e02ff */
[C---:B------:R-:W-:Y:S01]  /*4470*/  IMAD R31, R54.reuse, 0x2c, RZ ;  /* 0x0000002c361f7824 */ /* 0x040fe200078e02ff */
[----:B------:R-:W-:Y:S01]  /*4480*/  PRMT R48, RZ, 0x7610, R48 ;  /* 0x00007610ff307816 */ /* 0x000fe20000000030 */
[----:B------:R-:W-:-:S02]  /*4490*/  IMAD R28, R54, 0x3, RZ ;  /* 0x00000003361c7824 */ /* 0x000fc400078e02ff */
[C---:B------:R-:W-:Y:S01]  /*44a0*/  IMAD R71, R54.reuse, 0x30, RZ ;  /* 0x0000003036477824 */ /* 0x040fe200078e02ff */
[----:B------:R-:W-:Y:S01]  /*44b0*/  PRMT R56, RZ, 0x7610, R56 ;  /* 0x00007610ff387816 */ /* 0x000fe20000000038 */
[C---:B------:R-:W-:Y:S02]  /*44c0*/  IMAD R43, R54.reuse, 0x1a, RZ ;  /* 0x0000001a362b7824 */ /* 0x040fe400078e02ff */
[C---:B------:R-:W-:Y:S01]  /*44d0*/  IMAD R29, R54.reuse, 0xe, RZ ;  /* 0x0000000e361d7824 */ /* 0x040fe200078e02ff */
[----:B------:R-:W-:Y:S01]  /*44e0*/  PRMT R49, RZ, 0x7610, R49 ;  /* 0x00007610ff317816 */ /* 0x000fe20000000031 */
[----:B0-----:R-:W5:Y:S01]  /*44f0*/  @!P1 LDG.E.U16 R57, desc[UR22][R38.64] ;  /* 0x0000001626399981 */ /* 0x001f62000c1e1500 */
[----:B------:R-:W-:Y:S01]  /*4500*/  IADD3 R4, P1, PT, R3, R38, RZ ;  /* 0x0000002603047210 */ /* 0x000fe20007f3e0ff */
[C---:B------:R-:W-:Y:S01]  /*4510*/  IMAD R77, R54.reuse, 0x34, RZ ;  /* 0x00000034364d7824 */ /* 0x040fe200078e02ff */
[----:B------:R-:W0:Y:S01]  /*4520*/  LDCU UR5, c[0x0][0x3b0] ;  /* 0x00007600ff0577ac */ /* 0x000e220008000800 */
[----:B------:R1:W5:Y:S01]  /*4530*/  @!P3 LDG.E.U16 R11, desc[UR22][R12.64] ;  /* 0x000000160c0bb981 */ /* 0x000362000c1e1500 */
[----:B------:R-:W-:-:S02]  /*4540*/  LEA.HI.X.SX32 R5, R54, R39, 0x1, P1 ;  /* 0x0000002736057211 */ /* 0x000fc400008f0eff */
[----:B------:R-:W-:Y:S01]  /*4550*/  LOP3.LUT P3, RZ, R6, 0x1, RZ, 0xc0, !PT ;  /* 0x0000000106ff7812 */ /* 0x000fe2000786c0ff */
[----:B------:R3:W5:Y:S01]  /*4560*/  @!P5 LDG.E.U16 R53, desc[UR22][R8.64] ;  /* 0x000000160835d981 */ /* 0x000762000c1e1500 */
[----:B------:R-:W-:-:S03]  /*4570*/  SHF.R.U32.HI R6, RZ, 0xe, R50 ;  /* 0x0000000eff067819 */ /* 0x000fc60000011632 */
[----:B------:R4:W5:Y:S01]  /*4580*/  @!P4 LDG.E.U16 R58, desc[UR22][R4.64] ;  /* 0x00000016043ac981 */ /* 0x000962000c1e1500 */
[----:B------:R-:W-:Y:S01]  /*4590*/  LOP3.LUT P1, RZ, R6, 0x1, RZ, 0xc0, !PT ;  /* 0x0000000106ff7812 */ /* 0x000fe2000782c0ff */
[C---:B-1----:R-:W-:Y:S01]  /*45a0*/  IMAD.SHL.U32 R13, R54.reuse, 0x10, RZ ;  /* 0x00000010360d7824 */ /* 0x042fe200078e00ff */
[-C--:B------:R-:W-:Y:S01]  /*45b0*/  LEA R16, P4, R54, R38.reuse, 0x5 ;  /* 0x0000002636107211 */ /* 0x080fe200078828ff */
[----:B------:R-:W-:Y:S01]  /*45c0*/  VIADD R6, R10, 0xfffffffb ;  /* 0xfffffffb0a067836 */ /* 0x000fe20000000000 */
[----:B------:R-:W-:Y:S02]  /*45d0*/  IADD3 R18, P5, PT, R19, R38, RZ ;  /* 0x0000002613127210 */ /* 0x000fe40007fbe0ff */
[-C--:B------:R-:W-:Y:S02]  /*45e0*/  LEA.HI.X.SX32 R17, R13, R39.reuse, 0x1, P4 ;  /* 0x000000270d117211 */ /* 0x080fe400020f0eff */
[----:B------:R-:W-:Y:S01]  /*45f0*/  ISETP.GE.U32.AND P4, PT, R6, 0x7fffffdc, PT ;  /* 0x7fffffdc0600780c */ /* 0x000fe20003f86070 */
[----:B------:R-:W-:Y:S01]  /*4600*/  VIADD R6, R10, 0xfffffff6 ;  /* 0xfffffff60a067836 */ /* 0x000fe20000000000 */
[----:B------:R-:W-:Y:S01]  /*4610*/  LEA.HI.X.SX32 R19, R15, R39, 0x1, P5 ;  /* 0x000000270f137211 */ /* 0x000fe200028f0eff */
[----:B---3--:R-:W-:Y:S01]  /*4620*/  IMAD R9, R54, 0x12, RZ ;  /* 0x0000001236097824 */ /* 0x008fe200078e02ff */
[----:B------:R-:W-:-:S02]  /*4630*/  PRMT R12, RZ, 0x7610, R12 ;  /* 0x00007610ff0c7816 */ /* 0x000fc4000000000c */
[----:B------:R-:W-:Y:S01]  /*4640*/  ISETP.GE.U32.AND P5, PT, R6, 0x7fffffd7, PT ;  /* 0x7fffffd70600780c */ /* 0x000fe20003fa6070 */
[----:B------:R-:W5:Y:S01]  /*4650*/  @P1 LDG.E.U16 R37, desc[UR22][R18.64] ;  /* 0x0000001612251981 */ /* 0x000f62000c1e1500 */
[-C--:B------:R-:W-:Y:S01]  /*4660*/  IADD3 R14, P6, PT, R9, R38.reuse, RZ ;  /* 0x00000026090e7210 */ /* 0x080fe20007fde0ff */
[----:B------:R-:W-:Y:S01]  /*4670*/  VIADD R6, R10, 0xfffffff7 ;  /* 0xfffffff70a067836 */ /* 0x000fe20000000000 */
[----:B----4-:R-:W-:Y:S01]  /*4680*/  LEA R4, P1, R54, R38, 0x3 ;  /* 0x0000002636047211 */ /* 0x010fe200078218ff */
[----:B------:R1:W5:Y:S01]  /*4690*/  @P3 LDG.E.U16 R12, desc[UR22][R16.64] ;  /* 0x00000016100c3981 */ /* 0x000362000c1e1500 */
[----:B------:R-:W-:Y:S02]  /*46a0*/  SHF.R.U32.HI R8, RZ, 0xd, R50 ;  /* 0x0000000dff087819 */ /* 0x000fe40000011632 */
[-C--:B------:R-:W-:Y:S02]  /*46b0*/  LEA.HI.X.SX32 R15, R21, R39.reuse, 0x1, P6 ;  /* 0x00000027150f7211 */ /* 0x080fe400030f0eff */
[----:B------:R-:W-:-:S02]  /*46c0*/  LEA.HI.X.SX32 R5, R20, R39, 0x1, P1 ;  /* 0x0000002714057211 */ /* 0x000fc400008f0eff */
[----:B------:R-:W-:Y:S01]  /*46d0*/  ISETP.GE.U32.AND P3, PT, R6, 0x7fffffd8, PT ;  /* 0x7fffffd80600780c */ /* 0x000fe20003f66070 */
[----:B------:R3:W5:Y:S01]  /*46e0*/  @!P5 LDG.E.U16 R44, desc[UR22][R14.64] ;  /* 0x000000160e2cd981 */ /* 0x000762000c1e1500 */
[----:B-1----:R-:W-:Y:S01]  /*46f0*/  IMAD R17, R54, 0x24, RZ ;  /* 0x0000002436117824 */ /* 0x002fe200078e02ff */
[----:B------:R-:W-:Y:S02]  /*4700*/  LOP3.LUT P1, RZ, R8, 0x1, RZ, 0xc0, !PT ;  /* 0x0000000108ff7812 */ /* 0x000fe4000782c0ff */
[----:B------:R1:W5:Y:S01]  /*4710*/  @!P4 LDG.E.U16 R51, desc[UR22][R4.64] ;  /* 0x000000160433c981 */ /* 0x000362000c1e1500 */
[-C--:B------:R-:W-:Y:S02]  /*4720*/  LEA R8, P4, R54, R38.reuse, 0x4 ;  /* 0x0000002636087211 */ /* 0x080fe400078820ff */
[----:B------:R-:W-:Y:S01]  /*4730*/  IADD3 R16, P5, PT, R17, R38, RZ ;  /* 0x0000002611107210 */ /* 0x000fe20007fbe0ff */
[----:B------:R-:W-:Y:S01]  /*4740*/  VIADD R6, R10, 0xfffffffa ;  /* 0xfffffffa0a067836 */ /* 0x000fe20000000000 */
[----:B------:R-:W-:-:S02]  /*4750*/  SHF.R.U32.HI R18, RZ, 0xc, R50 ;  /* 0x0000000cff127819 */ /* 0x000fc40000011632 */
[-C--:B------:R-:W-:Y:S01]  /*4760*/  LEA.HI.X.SX32 R17, R9, R39.reuse, 0x1, P5 ;  /* 0x0000002709117211 */ /* 0x080fe200028f0eff */
[----:B---3--:R-:W-:Y:S01]  /*4770*/  IMAD R15, R54, 0x26, RZ ;  /* 0x00000026360f7824 */ /* 0x008fe200078e02ff */
[----:B------:R-:W-:Y:S02]  /*4780*/  PRMT R13, RZ, 0x7610, R13 ;  /* 0x00007610ff0d7816 */ /* 0x000fe4000000000d */
[----:B------:R-:W-:Y:S02]  /*4790*/  LEA.HI.X.SX32 R9, R22, R39, 0x1, P4 ;  /* 0x0000002716097211 */ /* 0x000fe400020f0eff */
[----:B------:R-:W-:Y:S01]  /*47a0*/  ISETP.GE.U32.AND P5, PT, R6, 0x7fffffdb, PT ;  /* 0x7fffffdb0600780c */ /* 0x000fe20003fa6070 */
[----:B-1----:R-:W-:Y:S01]  /*47b0*/  IMAD R5, R54, 0x13, RZ ;  /* 0x0000001336057824 */ /* 0x002fe200078e02ff */
[----:B------:R-:W-:Y:S01]  /*47c0*/  LOP3.LUT P4, RZ, R18, 0x1, RZ, 0xc0, !PT ;  /* 0x0000000112ff7812 */ /* 0x000fe2000788c0ff */
[----:B------:R-:W5:Y:S01]  /*47d0*/  @!P3 LDG.E.U16 R47, desc[UR22][R8.64] ;  /* 0x00000016082fb981 */ /* 0x000f62000c1e1500 */
[----:B------:R-:W-:-:S03]  /*47e0*/  IADD3 R14, P3, PT, R15, R38, RZ ;  /* 0x000000260f0e7210 */ /* 0x000fc60007f7e0ff */
[----:B------:R1:W5:Y:S01]  /*47f0*/  @P1 LDG.E.U16 R13, desc[UR22][R16.64] ;  /* 0x00000016100d1981 */ /* 0x000362000c1e1500 */
[-C--:B------:R-:W-:Y:S01]  /*4800*/  IADD3 R4, P1, PT, R23, R38.reuse, RZ ;  /* 0x0000002617047210 */ /* 0x080fe20007f3e0ff */
[----:B------:R-:W-:Y:S01]  /*4810*/  VIADD R6, R10, 0xfffffff5 ;  /* 0xfffffff50a067836 */ /* 0x000fe20000000000 */
[----:B------:R-:W-:Y:S02]  /*4820*/  SHF.R.U32.HI R18, RZ, 0xb, R50 ;  /* 0x0000000bff127819 */ /* 0x000fe40000011632 */
[-C--:B------:R-:W-:Y:S01]  /*4830*/  LEA.HI.X.SX32 R15, R5, R39.reuse, 0x1, P3 ;  /* 0x00000027050f7211 */ /* 0x080fe200018f0eff */
[----:B------:R-:W-:Y:S01]  /*4840*/  IMAD R19, R54, 0x28, RZ ;  /* 0x0000002836137824 */ /* 0x000fe200078e02ff */
[----:B------:R-:W-:Y:S02]  /*4850*/  LEA.HI.X.SX32 R5, R24, R39, 0x1, P1 ;  /* 0x0000002718057211 */ /* 0x000fe400008f0eff */
[----:B------:R-:W-:Y:S01]  /*4860*/  LOP3.LUT P1, RZ, R18, 0x1, RZ, 0xc0, !PT ;  /* 0x0000000112ff7812 */ /* 0x000fe2000782c0ff */
[----:B-1----:R-:W-:Y:S01]  /*4870*/  IMAD R17, R54, 0x14, RZ ;  /* 0x0000001436117824 */ /* 0x002fe200078e02ff */
[----:B------:R-:W-:Y:S01]  /*4880*/  ISETP.GE.U32.AND P3, PT, R6, 0x7fffffd6, PT ;  /* 0x7fffffd60600780c */ /* 0x000fe20003f66070 */
[----:B------:R-:W5:Y:S01]  /*4890*/  @!P5 LDG.E.U16 R52, desc[UR22][R4.64] ;  /* 0x000000160434d981 */ /* 0x000f62000c1e1500 */
[----:B------:R-:W-:Y:S01]  /*48a0*/  IADD3 R18, P5, PT, R19, R38, RZ ;  /* 0x0000002613127210 */ /* 0x000fe20007fbe0ff */
[----:B------:R-:W-:-:S02]  /*48b0*/  VIADD R6, R10, 0xfffffff4 ;  /* 0xfffffff40a067836 */ /* 0x000fc40000000000 */
[----:B------:R1:W5:Y:S01]  /*48c0*/  @P4 LDG.E.U16 R36, desc[UR22][R14.64] ;  /* 0x000000160e244981 */ /* 0x000362000c1e1500 */
[C---:B------:R-:W-:Y:S02]  /*48d0*/  IADD3 R8, P4, PT, R17.reuse, R38, RZ ;  /* 0x0000002611087210 */ /* 0x040fe40007f9e0ff */
[-C--:B------:R-:W-:Y:S02]  /*48e0*/  LEA.HI.X.SX32 R19, R17, R39.reuse, 0x1, P5 ;  /* 0x0000002711137211 */ /* 0x080fe400028f0eff */
[----:B------:R-:W-:Y:S02]  /*48f0*/  LEA.HI.X.SX32 R9, R23, R39, 0x1, P4 ;  /* 0x0000002717097211 */ /* 0x000fe400020f0eff */
[----:B-1----:R-:W-:Y:S01]  /*4900*/  PRMT R14, RZ, 0x7610, R14 ;  /* 0x00007610ff0e7816 */ /* 0x002fe2000000000e */
[C---:B------:R-:W-:Y:S01]  /*4910*/  IMAD R15, R54.reuse, 0x16, RZ ;  /* 0x00000016360f7824 */ /* 0x040fe200078e02ff */
[----:B------:R-:W-:Y:S01]  /*4920*/  SHF.R.U32.HI R16, RZ, 0xa, R50 ;  /* 0x0000000aff107819 */ /* 0x000fe20000011632 */
[----:B------:R-:W-:Y:S01]  /*4930*/  IMAD R5, R54, 0x15, RZ ;  /* 0x0000001536057824 */ /* 0x000fe200078e02ff */
[----:B------:R-:W-:Y:S01]  /*4940*/  ISETP.GE.U32.AND P4, PT, R6, 0x7fffffd5, PT ;  /* 0x7fffffd50600780c */ /* 0x000fe20003f86070 */
[----:B------:R1:W5:Y:S01]  /*4950*/  @!P3 LDG.E.U16 R42, desc[UR22][R8.64] ;  /* 0x00000016082ab981 */ /* 0x000362000c1e1500 */
[----:B------:R-:W-:-:S03]  /*4960*/  LOP3.LUT P5, RZ, R16, 0x1, RZ, 0xc0, !PT ;  /* 0x0000000110ff7812 */ /* 0x000fc600078ac0ff */
[----:B------:R3:W5:Y:S01]  /*4970*/  @P1 LDG.E.U16 R14, desc[UR22][R18.64] ;  /* 0x00000016120e1981 */ /* 0x000762000c1e1500 */
[-C--:B------:R-:W-:Y:S02]  /*4980*/  IADD3 R26, P1, PT, R27, R38.reuse, RZ ;  /* 0x000000261b1a7210 */ /* 0x080fe40007f3e0ff */
[-C--:B------:R-:W-:Y:S02]  /*4990*/  IADD3 R4, P3, PT, R15, R38.reuse, RZ ;  /* 0x000000260f047210 */ /* 0x080fe40007f7e0ff */
[--C-:B------:R-:W-:Y:S02]  /*49a0*/  SHF.R.U32.HI R16, RZ, 0x8, R50.reuse ;  /* 0x00000008ff107819 */ /* 0x100fe40000011632 */
[-C--:B------:R-:W-:Y:S02]  /*49b0*/  LEA.HI.X.SX32 R27, R5, R39.reuse, 0x1, P1 ;  /* 0x00000027051b7211 */ /* 0x080fe400008f0eff */
[----:B------:R-:W-:Y:S02]  /*49c0*/  LEA.HI.X.SX32 R5, R25, R39, 0x1, P3 ;  /* 0x0000002719057211 */ /* 0x000fe400018f0eff */
[----:B------:R-:W-:Y:S01]  /*49d0*/  LOP3.LUT P3, RZ, R16, 0x1, RZ, 0xc0, !PT ;  /* 0x0000000110ff7812 */ /* 0x000fe2000786c0ff */
[----:B-1----:R-:W-:Y:S01]  /*49e0*/  IMAD R9, R54, 0x17, RZ ;  /* 0x0000001736097824 */ /* 0x002fe200078e02ff */
[----:B------:R-:W-:Y:S01]  /*49f0*/  PRMT R17, RZ, 0x7610, R17 ;  /* 0x00007610ff117816 */ /* 0x000fe20000000011 */
[----:B------:R-:W5:Y:S01]  /*4a00*/  @!P4 LDG.E.U16 R45, desc[UR22][R4.64] ;  /* 0x00000016042dc981 */ /* 0x000f62000c1e1500 */
[----:B------:R-:W-:Y:S01]  /*4a10*/  IADD3 R40, P6, PT, R41, R38, RZ ;  /* 0x0000002629287210 */ /* 0x000fe20007fde0ff */
[----:B------:R-:W-:Y:S01]  /*4a20*/  VIADD R8, R10, 0xfffffff9 ;  /* 0xfffffff90a087836 */ /* 0x000fe20000000000 */
[----:B------:R-:W-:-:S02]  /*4a30*/  SHF.R.U32.HI R6, RZ, 0x9, R50 ;  /* 0x00000009ff067819 */ /* 0x000fc40000011632 */
[----:B------:R-:W-:Y:S01]  /*4a40*/  IADD3 R30, P4, PT, R31, R38, RZ ;  /* 0x000000261f1e7210 */ /* 0x000fe20007f9e0ff */
[----:B------:R1:W5:Y:S01]  /*4a50*/  @P5 LDG.E.U16 R17, desc[UR22][R26.64] ;  /* 0x000000161a115981 */ /* 0x000362000c1e1500 */
[----:B---3--:R-:W-:Y:S02]  /*4a60*/  PRMT R18, RZ, 0x7610, R18 ;  /* 0x00007610ff127816 */ /* 0x008fe40000000012 */
[-C--:B------:R-:W-:Y:S02]  /*4a70*/  LEA.HI.X.SX32 R41, R9, R39.reuse, 0x1, P6 ;  /* 0x0000002709297211 */ /* 0x080fe400030f0eff */
[----:B------:R-:W-:Y:S02]  /*4a80*/  LOP3.LUT P1, RZ, R6, 0x1, RZ, 0xc0, !PT ;  /* 0x0000000106ff7812 */ /* 0x000fe4000782c0ff */
[----:B------:R-:W-:Y:S01]  /*4a90*/  LEA.HI.X.SX32 R31, R15, R39, 0x1, P4 ;  /* 0x000000270f1f7211 */ /* 0x000fe200020f0eff */
[----:B------:R-:W5:Y:S01]  /*4aa0*/  @P3 LDG.E.U16 R18, desc[UR22][R40.64] ;  /* 0x0000001628123981 */ /* 0x000f62000c1e1500 */
[----:B------:R-:W-:Y:S01]  /*4ab0*/  ISETP.GE.U32.AND P4, PT, R8, 0x7fffffda, PT ;  /* 0x7fffffda0800780c */ /* 0x000fe20003f86070 */
[----:B-1----:R-:W-:-:S02]  /*4ac0*/  IMAD R27, R54, 0xc, RZ ;  /* 0x0000000c361b7824 */ /* 0x002fc400078e02ff */
[----:B------:R-:W-:Y:S01]  /*4ad0*/  IMAD R26, R54, 0x6, RZ ;  /* 0x00000006361a7824 */ /* 0x000fe200078e02ff */
[----:B------:R-:W-:Y:S02]  /*4ae0*/  PRMT R15, RZ, 0x7610, R15 ;  /* 0x00007610ff0f7816 */ /* 0x000fe4000000000f */
[-C--:B------:R-:W-:Y:S01]  /*4af0*/  IADD3 R8, P3, PT, R27, R38.reuse, RZ ;  /* 0x000000261b087210 */ /* 0x080fe20007f7e0ff */
[----:B------:R-:W-:Y:S01]  /*4b00*/  VIADD R6, R10, 0xfffffffc ;  /* 0xfffffffc0a067836 */ /* 0x000fe20000000000 */
[----:B------:R-:W-:Y:S01]  /*4b10*/  SHF.R.U32.HI R16, RZ, 0x7, R50 ;  /* 0x00000007ff107819 */ /* 0x000fe20000011632 */
[----:B------:R-:W-:Y:S01]  /*4b20*/  IMAD R19, R54, 0x18, RZ ;  /* 0x0000001836137824 */ /* 0x000fe200078e02ff */
[----:B------:R-:W-:Y:S01]  /*4b30*/  LEA.HI.X.SX32 R9, R26, R39, 0x1, P3 ;  /* 0x000000271a097211 */ /* 0x000fe200018f0eff */
[----:B------:R1:W5:Y:S01]  /*4b40*/  @P1 LDG.E.U16 R15, desc[UR22][R30.64] ;  /* 0x000000161e0f1981 */ /* 0x000362000c1e1500 */
[----:B------:R-:W-:Y:S01]  /*4b50*/  ISETP.GE.U32.AND P5, PT, R6, 0x7fffffdd, PT ;  /* 0x7fffffdd0600780c */ /* 0x000fe20003fa6070 */
[----:B------:R-:W-:Y:S01]  /*4b60*/  VIADD R6, R10, 0xfffffff3 ;  /* 0xfffffff30a067836 */ /* 0x000fe20000000000 */
[-C--:B------:R-:W-:Y:S01]  /*4b70*/  IADD3 R4, P1, PT, R26, R38.reuse, RZ ;  /* 0x000000261a047210 */ /* 0x080fe20007f3e0ff */
[----:B------:R3:W5:Y:S01]  /*4b80*/  @!P4 LDG.E.U16 R48, desc[UR22][R8.64] ;  /* 0x000000160830c981 */ /* 0x000762000c1e1500 */
[----:B------:R-:W-:Y:S01]  /*4b90*/  LOP3.LUT P3, RZ, R16, 0x1, RZ, 0xc0, !PT ;  /* 0x0000000110ff7812 */ /* 0x000fe2000786c0ff */
[----:B------:R-:W-:Y:S01]  /*4ba0*/  VIADD R16, R10, 0xfffffff2 ;  /* 0xfffffff20a107836 */ /* 0x000fe20000000000 */
[----:B------:R-:W-:-:S02]  /*4bb0*/  IADD3 R60, P4, PT, R19, R38, RZ ;  /* 0x00000026133c7210 */ /* 0x000fc40007f9e0ff */
[-C--:B------:R-:W-:Y:S02]  /*4bc0*/  LEA.HI.X.SX32 R5, R28, R39.reuse, 0x1, P1 ;  /* 0x000000271c057211 */ /* 0x080fe400008f0eff */
[----:B------:R-:W-:Y:S02]  /*4bd0*/  IADD3 R70, P6, PT, R71, R38, RZ ;  /* 0x0000002647467210 */ /* 0x000fe40007fde0ff */
[----:B------:R-:W-:Y:S01]  /*4be0*/  ISETP.GE.U32.AND P1, PT, R6, 0x7fffffd4, PT ;  /* 0x7fffffd40600780c */ /* 0x000fe20003f26070 */
[----:B-1----:R-:W-:Y:S01]  /*4bf0*/  IMAD R31, R54, 0xd, RZ ;  /* 0x0000000d361f7824 */ /* 0x002fe200078e02ff */
[----:B------:R-:W-:Y:S01]  /*4c00*/  LEA.HI.X.SX32 R61, R27, R39, 0x1, P4 ;  /* 0x000000271b3d7211 */ /* 0x000fe200020f0eff */
[----:B------:R1:W5:Y:S01]  /*4c10*/  @!P5 LDG.E.U16 R56, desc[UR22][R4.64] ;  /* 0x000000160438d981 */ /* 0x000362000c1e1500 */
[----:B------:R-:W-:Y:S02]  /*4c20*/  ISETP.GE.U32.AND P4, PT, R16, 0x7fffffd3, PT ;  /* 0x7fffffd31000780c */ /* 0x000fe40003f86070 */
[----:B------:R-:W-:-:S02]  /*4c30*/  PRMT R16, RZ, 0x7610, R16 ;  /* 0x00007610ff107816 */ /* 0x000fc40000000010 */
[----:B------:R-:W-:Y:S01]  /*4c40*/  LEA.HI.X.SX32 R71, R19, R39, 0x1, P6 ;  /* 0x0000002713477211 */ /* 0x000fe200030f0eff */
[----:B------:R-:W-:Y:S01]  /*4c50*/  VIADD R6, R10, 0xfffffff8 ;  /* 0xfffffff80a067836 */ /* 0x000fe20000000000 */
[----:B------:R-:W-:-:S03]  /*4c60*/  PRMT R40, RZ, 0x7610, R40 ;  /* 0x00007610ff287816 */ /* 0x000fc60000000028 */
[----:B------:R4:W5:Y:S01]  /*4c70*/  @P3 LDG.E.U16 R16, desc[UR22][R70.64] ;  /* 0x0000001646103981 */ /* 0x000962000c1e1500 */
[-C--:B---3--:R-:W-:Y:S02]  /*4c80*/  IADD3 R8, P3, PT, R43, R38.reuse, RZ ;  /* 0x000000262b087210 */ /* 0x088fe40007f7e0ff */
[----:B------:R-:W-:Y:S01]  /*4c90*/  ISETP.GE.U32.AND P5, PT, R6, 0x7fffffd9, PT ;  /* 0x7fffffd90600780c */ /* 0x000fe20003fa6070 */
[----:B------:R3:W5:Y:S01]  /*4ca0*/  @!P1 LDG.E.U16 R40, desc[UR22][R60.64] ;  /* 0x000000163c289981 */ /* 0x000762000c1e1500 */
[----:B------:R-:W-:Y:S01]  /*4cb0*/  PRMT R41, RZ, 0x7610, R41 ;  /* 0x00007610ff297816 */ /* 0x000fe20000000029 */
[C---:B------:R-:W-:Y:S01]  /*4cc0*/  IMAD R30, R54.reuse, 0x7, RZ ;  /* 0x00000007361e7824 */ /* 0x040fe200078e02ff */
[----:B------:R-:W-:Y:S02]  /*4cd0*/  LEA.HI.X.SX32 R9, R31, R39, 0x1, P3 ;  /* 0x000000271f097211 */ /* 0x000fe400018f0eff */
[----:B-1----:R-:W-:Y:S01]  /*4ce0*/  IADD3 R4, P1, PT, R29, R38, RZ ;  /* 0x000000261d047210 */ /* 0x002fe20007f3e0ff */
[----:B----4-:R-:W-:-:S02]  /*4cf0*/  IMAD R71, R54, 0x32, RZ ;  /* 0x0000003236477824 */ /* 0x010fc400078e02ff */
[----:B------:R-:W5:Y:S01]  /*4d00*/  @!P4 LDG.E.U16 R41, desc[UR22][R8.64] ;  /* 0x000000160829c981 */ /* 0x000f62000c1e1500 */
[-C--:B------:R-:W-:Y:S01]  /*4d10*/  LEA.HI.X.SX32 R5, R30, R39.reuse, 0x1, P1 ;  /* 0x000000271e057211 */ /* 0x080fe200008f0eff */
[C---:B------:R-:W-:Y:S01]  /*4d20*/  IMAD R19, R54.reuse, 0x19, RZ ;  /* 0x0000001936137824 */ /* 0x040fe200078e02ff */
[-C--:B------:R-:W-:Y:S01]  /*4d30*/  IADD3 R70, P4, PT, R71, R38.reuse, RZ ;  /* 0x0000002647467210 */ /* 0x080fe20007f9e0ff */
[----:B------:R-:W-:Y:S02]  /*4d40*/  IMAD R75, R54, 0x36, RZ ;  /* 0x00000036364b7824 */ /* 0x000fe400078e02ff */
[----:B------:R-:W-:Y:S01]  /*4d50*/  VIADD R6, R10, 0xfffffff1 ;  /* 0xfffffff10a067836 */ /* 0x000fe20000000000 */
[----:B------:R1:W5:Y:S01]  /*4d60*/  @!P5 LDG.E.U16 R49, desc[UR22][R4.64] ;  /* 0x000000160431d981 */ /* 0x000362000c1e1500 */
[C---:B---3--:R-:W-:Y:S01]  /*4d70*/  IMAD R61, R54.reuse, 0x1b, RZ ;  /* 0x0000001b363d7824 */ /* 0x048fe200078e02ff */
[----:B------:R-:W-:Y:S01]  /*4d80*/  LEA.HI.X.SX32 R71, R19, R39, 0x1, P4 ;  /* 0x0000002713477211 */ /* 0x000fe200020f0eff */
[C---:B------:R-:W-:Y:S01]  /*4d90*/  IMAD R135, R54.reuse, 0x38, RZ ;  /* 0x0000003836877824 */ /* 0x040fe200078e02ff */
[-C--:B------:R-:W-:Y:S01]  /*4da0*/  IADD3 R76, P5, PT, R77, R38.reuse, RZ ;  /* 0x000000264d4c7210 */ /* 0x080fe20007fbe0ff */
[----:B------:R-:W-:Y:S01]  /*4db0*/  IMAD R137, R54, 0x3a, RZ ;  /* 0x0000003a36897824 */ /* 0x000fe200078e02ff */
[----:B------:R-:W-:-:S02]  /*4dc0*/  IADD3 R74, P4, PT, R75, R38, RZ ;  /* 0x000000264b4a7210 */ /* 0x000fc40007f9e0ff */
[----:B------:R-:W-:Y:S01]  /*4dd0*/  ISETP.GE.U32.AND P1, PT, R6, 0x7fffffd2, PT ;  /* 0x7fffffd20600780c */ /* 0x000fe20003f26070 */
[C---:B------:R-:W-:Y:S01]  /*4de0*/  IMAD R133, R54.reuse, 0x1c, RZ ;  /* 0x0000001c36857824 */ /* 0x040fe200078e02ff */
[----:B------:R-:W-:Y:S01]  /*4df0*/  SHF.R.U32.HI R6, RZ, 0x6, R50 ;  /* 0x00000006ff067819 */ /* 0x000fe20000011632 */
[C---:B-1----:R-:W-:Y:S01]  /*4e00*/  IMAD R5, R54.reuse, 0x3c, RZ ;  /* 0x0000003c36057824 */ /* 0x042fe200078e02ff */
[-C--:B------:R-:W-:Y:S01]  /*4e10*/  LEA.HI.X.SX32 R77, R43, R39.reuse, 0x1, P5 ;  /* 0x000000272b4d7211 */ /* 0x080fe200028f0eff */
[C---:B------:R-:W-:Y:S01]  /*4e20*/  IMAD R131, R54.reuse, 0x1d, RZ ;  /* 0x0000001d36837824 */ /* 0x040fe200078e02ff */
[----:B------:R-:W-:Y:S01]  /*4e30*/  LEA.HI.X.SX32 R75, R61, R39, 0x1, P4 ;  /* 0x000000273d4b7211 */ /* 0x000fe200020f0eff */
[----:B------:R-:W-:Y:S01]  /*4e40*/  IMAD R19, R54, 0x3e, RZ ;  /* 0x0000003e36137824 */ /* 0x000fe200078e02ff */
[-C--:B------:R-:W-:Y:S02]  /*4e50*/  IADD3 R4, P5, PT, R137, R38.reuse, RZ ;  /* 0x0000002689047210 */ /* 0x080fe40007fbe0ff */
[----:B------:R-:W-:-:S02]  /*4e60*/  IADD3 R60, P4, PT, R135, R38, RZ ;  /* 0x00000026873c7210 */ /* 0x000fc40007f9e0ff */
[----:B------:R-:W-:Y:S02]  /*4e70*/  LOP3.LUT P3, RZ, R6, 0x1, RZ, 0xc0, !PT ;  /* 0x0000000106ff7812 */ /* 0x000fe4000786c0ff */
[-C--:B------:R-:W-:Y:S02]  /*4e80*/  IADD3 R6, P6, PT, R5, R38.reuse, RZ ;  /* 0x0000002605067210 */ /* 0x080fe40007fde0ff */
[-C--:B------:R-:W-:Y:S02]  /*4e90*/  LEA.HI.X.SX32 R5, R131, R39.reuse, 0x1, P5 ;  /* 0x0000002783057211 */ /* 0x080fe400028f0eff */
[----:B------:R-:W-:Y:S02]  /*4ea0*/  LEA.HI.X.SX32 R61, R133, R39, 0x1, P4 ;  /* 0x00000027853d7211 */ /* 0x000fe400020f0eff */
[-C--:B------:R-:W-:Y:S02]  /*4eb0*/  IADD3 R8, P5, PT, R19, R38.reuse, RZ ;  /* 0x0000002613087210 */ /* 0x080fe40007fbe0ff */
[----:B------:R-:W-:-:S02]  /*4ec0*/  IADD3 R132, P4, PT, R133, R38, RZ ;  /* 0x0000002685847210 */ /* 0x000fc40007f9e0ff */
[----:B------:R-:W-:Y:S01]  /*4ed0*/  SHF.R.U32.HI R19, RZ, 0x4, R50 ;  /* 0x00000004ff137819 */ /* 0x000fe20000011632 */
[----:B------:R-:W-:Y:S01]  /*4ee0*/  IMAD R9, R54, 0x1f, RZ ;  /* 0x0000001f36097824 */ /* 0x000fe200078e02ff */
[----:B------:R-:W-:Y:S02]  /*4ef0*/  LEA.HI.X.SX32 R133, R29, R39, 0x1, P4 ;  /* 0x000000271d857211 */ /* 0x000fe400020f0eff */
[----:B------:R-:W-:Y:S02]  /*4f00*/  LOP3.LUT P4, RZ, R19, 0x1, RZ, 0xc0, !PT ;  /* 0x0000000113ff7812 */ /* 0x000fe4000788c0ff */
[----:B------:R-:W-:Y:S02]  /*4f10*/  PRMT R46, RZ, 0x7610, R46 ;  /* 0x00007610ff2e7816 */ /* 0x000fe4000000002e */
[--C-:B------:R-:W-:Y:S02]  /*4f20*/  SHF.R.U32.HI R43, RZ, 0x5, R50.reuse ;  /* 0x00000005ff2b7819 */ /* 0x100fe40000011632 */
[----:B------:R-:W-:-:S02]  /*4f30*/  SHF.R.U32.HI R38, RZ, 0x3, R50 ;  /* 0x00000003ff267819 */ /* 0x000fc40000011632 */
[----:B------:R-:W-:Y:S01]  /*4f40*/  LOP3.LUT R205, R33, 0x1f, RZ, 0xc0, !PT ;  /* 0x0000001f21cd7812 */ /* 0x000fe200078ec0ff */
[----:B------:R-:W5:Y:S01]  /*4f50*/  @!P1 LDG.E.U16 R46, desc[UR22][R132.64] ;  /* 0x00000016842e9981 */ /* 0x000f62000c1e1500 */
[----:B------:R-:W-:Y:S02]  /*4f60*/  LEA.HI.X.SX32 R9, R9, R39, 0x1, P5 ;  /* 0x0000002709097211 */ /* 0x000fe400028f0eff */
[----:B------:R-:W-:Y:S02]  /*4f70*/  LOP3.LUT P5, RZ, R43, 0x1, RZ, 0xc0, !PT ;  /* 0x000000012bff7812 */ /* 0x000fe400078ac0ff */
[----:B------:R-:W-:Y:S02]  /*4f80*/  PRMT R19, RZ, 0x7610, R19 ;  /* 0x00007610ff137816 */ /* 0x000fe40000000013 */
[----:B------:R-:W-:Y:S01]  /*4f90*/  PRMT R43, RZ, 0x7610, R43 ;  /* 0x00007610ff2b7816 */ /* 0x000fe2000000002b */
[----:B------:R-:W-:Y:S01]  /*4fa0*/  IMAD R131, R205, R55, RZ ;  /* 0x00000037cd837224 */ /* 0x000fe200078e02ff */
[----:B------:R-:W-:-:S02]  /*4fb0*/  LOP3.LUT P1, RZ, R38, 0x1, RZ, 0xc0, !PT ;  /* 0x0000000126ff7812 */ /* 0x000fc4000782c0ff */
[----:B------:R-:W-:Y:S01]  /*4fc0*/  LEA.HI.X.SX32 R7, R7, R39, 0x1, P6 ;  /* 0x0000002707077211 */ /* 0x000fe200030f0eff */
[----:B------:R1:W5:Y:S01]  /*4fd0*/  @P3 LDG.E.U16 R19, desc[UR22][R70.64] ;  /* 0x0000001646133981 */ /* 0x000362000c1e1500 */
[----:B------:R-:W-:Y:S01]  /*4fe0*/  SHF.R.U32.HI R39, RZ, 0x2, R50 ;  /* 0x00000002ff277819 */ /* 0x000fe20000011632 */
[----:B0-----:R-:W-:Y:S02]  /*4ff0*/  IMAD R62, R62, UR5, RZ ;  /* 0x000000053e3e7c24 */ /* 0x001fe4000f8e02ff */
[----:B------:R-:W5:Y:S01]  /*5000*/  @P4 LDG.E.U16 R43, desc[UR22][R74.64] ;  /* 0x000000164a2b4981 */ /* 0x000f62000c1e1500 */
[----:B------:R-:W-:Y:S02]  /*5010*/  LOP3.LUT P3, RZ, R39, 0x1, RZ, 0xc0, !PT ;  /* 0x0000000127ff7812 */ /* 0x000fe4000786c0ff */
[----:B------:R-:W-:Y:S02]  /*5020*/  PRMT R39, RZ, 0x7610, R39 ;  /* 0x00007610ff277816 */ /* 0x000fe40000000027 */
[----:B-1----:R-:W-:Y:S01]  /*5030*/  LEA R70, P4, R131, UR18, 0x1 ;  /* 0x0000001283467c11 */ /* 0x002fe2000f8808ff */
[----:B------:R-:W-:-:S02]  /*5040*/  IMAD R197, R59, UR5, RZ ;  /* 0x000000053bc57c24 */ /* 0x000fc4000f8e02ff */
[----:B------:R-:W-:Y:S01]  /*5050*/  IMAD R64, R64, UR5, RZ ;  /* 0x0000000540407c24 */ /* 0x000fe2000f8e02ff */
[----:B------:R-:W-:Y:S01]  /*5060*/  LEA.HI.X.SX32 R71, R131, UR19, 0x1, P4 ;  /* 0x0000001383477c11 */ /* 0x000fe2000a0f0eff */
[----:B------:R-:W-:Y:S01]  /*5070*/  IMAD R65, R65, UR5, RZ ;  /* 0x0000000541417c24 */ /* 0x000fe2000f8e02ff */
[-C--:B------:R-:W-:Y:S01]  /*5080*/  LEA R194, P6, R62, R70.reuse, 0x1 ;  /* 0x000000463ec27211 */ /* 0x080fe200078c08ff */
[----:B------:R0:W5:Y:S01]  /*5090*/  @P1 LDG.E.U16 R39, desc[UR22][R60.64] ;  /* 0x000000163c271981 */ /* 0x000162000c1e1500 */
[----:B------:R-:W-:Y:S01]  /*50a0*/  IMAD R63, R63, UR5, RZ ;  /* 0x000000053f3f7c24 */ /* 0x000fe2000f8e02ff */
[-C--:B------:R-:W-:Y:S01]  /*50b0*/  LEA R196, P1, R197, R70.reuse, 0x1 ;  /* 0x00000046c5c47211 */ /* 0x080fe200078208ff */
[----:B------:R-:W-:Y:S01]  /*50c0*/  IMAD R67, R67, UR5, RZ ;  /* 0x0000000543437c24 */ /* 0x000fe2000f8e02ff */
[----:B------:R-:W-:Y:S01]  /*50d0*/  LEA R190, P4, R64, R70, 0x1 ;  /* 0x0000004640be7211 */ /* 0x000fe200078808ff */
[----:B------:R-:W-:Y:S01]  /*50e0*/  IMAD R116, R116, UR5, RZ ;  /* 0x0000000574747c24 */ /* 0x000fe2000f8e02ff */
[----:B------:R-:W-:-:S02]  /*50f0*/  LEA.HI.X.SX32 R195, R62, R71, 0x1, P6 ;  /* 0x000000473ec37211 */ /* 0x000fc400030f0eff */
[-C--:B------:R-:W-:Y:S01]  /*5100*/  LEA R188, P6, R65, R70.reuse, 0x1 ;  /* 0x0000004641bc7211 */ /* 0x080fe200078c08ff */
[----:B------:R-:W-:Y:S01]  /*5110*/  IMAD R66, R66, UR5, RZ ;  /* 0x0000000542427c24 */ /* 0x000fe2000f8e02ff */
[-C--:B------:R-:W-:Y:S01]  /*5120*/  LEA.HI.X.SX32 R197, R197, R71.reuse, 0x1, P1 ;  /* 0x00000047c5c57211 */ /* 0x080fe200008f0eff */
[----:B------:R-:W-:Y:S01]  /*5130*/  IMAD R69, R69, UR5, RZ ;  /* 0x0000000545457c24 */ /* 0x000fe2000f8e02ff */
[-C--:B------:R-:W-:Y:S01]  /*5140*/  LEA.HI.X.SX32 R191, R64, R71.reuse, 0x1, P4 ;  /* 0x0000004740bf7211 */ /* 0x080fe200020f0eff */
[----:B------:R-:W-:Y:S01]  /*5150*/  IMAD R72, R72, UR5, RZ ;  /* 0x0000000548487c24 */ /* 0x000fe2000f8e02ff */
[-C--:B------:R-:W-:Y:S02]  /*5160*/  LEA R192, P1, R63, R70.reuse, 0x1 ;  /* 0x000000463fc07211 */ /* 0x080fe400078208ff */
[----:B------:R-:W-:Y:S02]  /*5170*/  LEA R184, P4, R67, R70, 0x1 ;  /* 0x0000004643b87211 */ /* 0x000fe400078808ff */
        /* <DEDUP_REMOVED lines=73> */
[-C--:B------:R-:W-:Y:S02]  /*5610*/  LEA R134, P6, R122, R70.reuse, 0x1 ;  /* 0x000000467a867211 */ /* 0x080fe400078c08ff */
[----:B------:R-:W-:Y:S01]  /*5620*/  PRMT R38, RZ, 0x7610, R38 ;  /* 0x00007610ff267816 */ /* 0x000fe20000000026 */
[----:B------:R-:W-:Y:S01]  /*5630*/  IMAD R59, R130, UR5, RZ ;  /* 0x00000005823b7c24 */ /* 0x000fe2000f8e02ff */
[-C--:B------:R-:W-:Y:S01]  /*5640*/  LEA.HI.X.SX32 R145, R90, R71.reuse, 0x1, P1 ;  /* 0x000000475a917211 */ /* 0x080fe200008f0eff */
[----:B------:R-:W-:Y:S01]  /*5650*/  IMAD R95, R95, UR5, RZ ;  /* 0x000000055f5f7c24 */ /* 0x000fe2000f8e02ff */
[-C--:B------:R-:W-:Y:S01]  /*5660*/  LEA.HI.X.SX32 R137, R94, R71.reuse, 0x1, P4 ;  /* 0x000000475e897211 */ /* 0x080fe200020f0eff */
[----:B------:R-:W-:Y:S01]  /*5670*/  IMAD R99, R99, UR5, RZ ;  /* 0x0000000563637c24 */ /* 0x000fe2000f8e02ff */
[-C--:B------:R-:W-:Y:S01]  /*5680*/  LEA R138, P1, R93, R70.reuse, 0x1 ;  /* 0x000000465d8a7211 */ /* 0x080fe200078208ff */
[----:B------:R-:W-:Y:S01]  /*5690*/  IMAD R204, R128, UR5, RZ ;  /* 0x0000000580cc7c24 */ /* 0x000fe2000f8e02ff */
[-C--:B------:R-:W-:Y:S01]  /*56a0*/  LEA R130, P4, R96, R70.reuse, 0x1 ;  /* 0x0000004660827211 */ /* 0x080fe200078808ff */
[----:B------:R-:W-:Y:S01]  /*56b0*/  IMAD R100, R100, UR5, RZ ;  /* 0x0000000564647c24 */ /* 0x000fe2000f8e02ff */
[-C--:B------:R-:W-:Y:S01]  /*56c0*/  LEA.HI.X.SX32 R135, R122, R71.reuse, 0x1, P6 ;  /* 0x000000477a877211 */ /* 0x080fe200030f0eff */
[----:B------:R1:W5:Y:S01]  /*56d0*/  @P5 LDG.E.U16 R38, desc[UR22][R76.64] ;  /* 0x000000164c265981 */ /* 0x000362000c1e1500 */
[-C--:B------:R-:W-:Y:S01]  /*56e0*/  LEA R128, P6, R97, R70.reuse, 0x1 ;  /* 0x0000004661807211 */ /* 0x080fe200078c08ff */
[----:B------:R-:W-:Y:S01]  /*56f0*/  IMAD R73, R124, UR5, RZ ;  /* 0x000000057c497c24 */ /* 0x000fe2000f8e02ff */
[-C--:B------:R-:W-:Y:S01]  /*5700*/  LEA.HI.X.SX32 R139, R93, R71.reuse, 0x1, P1 ;  /* 0x000000475d8b7211 */ /* 0x080fe200008f0eff */
[----:B------:R-:W-:Y:S01]  /*5710*/  IMAD R98, R98, UR5, RZ ;  /* 0x0000000562627c24 */ /* 0x000fe2000f8e02ff */
[-C--:B------:R-:W-:Y:S01]  /*5720*/  LEA.HI.X.SX32 R131, R96, R71.reuse, 0x1, P4 ;  /* 0x0000004760837211 */ /* 0x080fe200020f0eff */
[----:B0-----:R-:W-:Y:S01]  /*5730*/  IMAD R60, R127, UR5, RZ ;  /* 0x000000057f3c7c24 */ /* 0x001fe2000f8e02ff */
[-C--:B------:R-:W-:Y:S01]  /*5740*/  LEA R132, P1, R95, R70.reuse, 0x1 ;  /* 0x000000465f847211 */ /* 0x080fe200078208ff */
[----:B------:R-:W-:Y:S01]  /*5750*/  IMAD R102, R102, UR5, RZ ;  /* 0x0000000566667c24 */ /* 0x000fe2000f8e02ff */
[----:B------:R-:W-:Y:S01]  /*5760*/  LEA R124, P4, R99, R70, 0x1 ;  /* 0x00000046637c7211 */ /* 0x000fe200078808ff */
[----:B-1----:R-:W-:Y:S01]  /*5770*/  IMAD R76, R129, UR5, RZ ;  /* 0x00000005814c7c24 */ /* 0x002fe2000f8e02ff */
[----:B------:R-:W-:-:S02]  /*5780*/  LEA.HI.X.SX32 R129, R97, R71, 0x1, P6 ;  /* 0x0000004761817211 */ /* 0x000fc400030f0eff */
[-C--:B------:R-:W-:Y:S01]  /*5790*/  LEA R122, P6, R100, R70.reuse, 0x1 ;  /* 0x00000046647a7211 */ /* 0x080fe200078c08ff */
        /* <DEDUP_REMOVED lines=10> */
[----:B------:R-:W-:Y:S01]  /*5840*/  IMAD R104, R104, UR5, RZ ;  /* 0x0000000568687c24 */ /* 0x000fe2000f8e02ff */
        /* <DEDUP_REMOVED lines=10> */
[----:B------:R-:W-:Y:S01]  /*58f0*/  LEA.HI.X.SX32 R117, R102, R71, 0x1, P6 ;  /* 0x0000004766757211 */ /* 0x000fe200030f0eff */
[----:B------:R-:W-:Y:S01]  /*5900*/  IMAD R199, R110, UR5, RZ ;  /* 0x000000056ec77c24 */ /* 0x000fe2000f8e02ff */
[----:B------:R-:W-:Y:S01]  /*5910*/  LEA R110, P6, R105, R70, 0x1 ;  /* 0x00000046696e7211 */ /* 0x000fe200078c08ff */
[----:B------:R-:W-:-:S02]  /*5920*/  IMAD R74, R108, UR5, RZ ;  /* 0x000000056c4a7c24 */ /* 0x000fc4000f8e02ff */
[----:B------:R-:W-:Y:S01]  /*5930*/  IMAD R202, R113, UR5, RZ ;  /* 0x0000000571ca7c24 */ /* 0x000fe2000f8e02ff */
[-C--:B------:R-:W-:Y:S01]  /*5940*/  LEA.HI.X.SX32 R113, R104, R71.reuse, 0x1, P4 ;  /* 0x0000004768717211 */ /* 0x080fe200020f0eff */
[----:B------:R-:W-:Y:S01]  /*5950*/  IMAD R81, R121, UR5, RZ ;  /* 0x0000000579517c24 */ /* 0x000fe2000f8e02ff */
[-C--:B------:R-:W-:Y:S01]  /*5960*/  LEA.HI.X.SX32 R121, R101, R71.reuse, 0x1, P1 ;  /* 0x0000004765797211 */ /* 0x080fe200008f0eff */
[----:B------:R-:W-:Y:S01]  /*5970*/  IMAD R61, R106, UR5, RZ ;  /* 0x000000056a3d7c24 */ /* 0x000fe2000f8e02ff */
[-C--:B------:R-:W-:Y:S01]  /*5980*/  LEA R106, P4, R107, R70.reuse, 0x1 ;  /* 0x000000466b6a7211 */ /* 0x080fe200078808ff */
[----:B------:R-:W-:Y:S01]  /*5990*/  IMAD R200, R111, UR5, RZ ;  /* 0x000000056fc87c24 */ /* 0x000fe2000f8e02ff */
[-C--:B------:R-:W-:Y:S01]  /*59a0*/  LEA.HI.X.SX32 R111, R105, R71.reuse, 0x1, P6 ;  /* 0x00000047696f7211 */ /* 0x080fe200030f0eff */
[----:B------:R-:W-:Y:S01]  /*59b0*/  IMAD R203, R114, UR5, RZ ;  /* 0x0000000572cb7c24 */ /* 0x000fe2000f8e02ff */
[-C--:B------:R-:W-:Y:S01]  /*59c0*/  LEA R114, P1, R103, R70.reuse, 0x1 ;  /* 0x0000004667727211 */ /* 0x080fe200078208ff */
[----:B------:R-:W-:Y:S01]  /*59d0*/  IMAD R198, R109, UR5, RZ ;  /* 0x000000056dc67c24 */ /* 0x000fe2000f8e02ff */
[----:B------:R-:W-:Y:S01]  /*59e0*/  LEA R104, P6, R74, R70, 0x1 ;  /* 0x000000464a687211 */ /* 0x000fe200078c08ff */
[----:B------:R-:W-:Y:S01]  /*59f0*/  IMAD R89, R115, UR5, RZ ;  /* 0x0000000573597c24 */ /* 0x000fe2000f8e02ff */
[----:B------:R-:W-:-:S02]  /*5a00*/  LEA.HI.X.SX32 R115, R103, R71, 0x1, P1 ;  /* 0x0000004767737211 */ /* 0x000fc400008f0eff */
[-C--:B------:R-:W-:Y:S02]  /*5a10*/  LEA.HI.X.SX32 R107, R107, R71.reuse, 0x1, P4 ;  /* 0x000000476b6b7211 */ /* 0x080fe400020f0eff */
[-C--:B------:R-:W-:Y:S02]  /*5a20*/  LEA R108, P1, R61, R70.reuse, 0x1 ;  /* 0x000000463d6c7211 */ /* 0x080fe400078208ff */
[-C--:B------:R-:W-:Y:S02]  /*5a30*/  LEA R100, P4, R198, R70.reuse, 0x1 ;  /* 0x00000046c6647211 */ /* 0x080fe400078808ff */
[-C--:B------:R-:W-:Y:S02]  /*5a40*/  LEA.HI.X.SX32 R105, R74, R71.reuse, 0x1, P6 ;  /* 0x000000474a697211 */ /* 0x080fe400030f0eff */
[----:B------:R-:W-:Y:S02]  /*5a50*/  LEA R98, P6, R199, R70, 0x1 ;  /* 0x00000046c7627211 */ /* 0x000fe400078c08ff */
        /* <DEDUP_REMOVED lines=20> */
[----:B------:R-:W-:Y:S02]  /*5ba0*/  SHF.R.U32.HI R50, RZ, 0x1, R50 ;  /* 0x00000001ff327819 */ /* 0x000fe40000011632 */
[-C--:B------:R-:W-:Y:S02]  /*5bb0*/  LEA R84, P1, R85, R70.reuse, 0x1 ;  /* 0x0000004655547211 */ /* 0x080fe400078208ff */
[-C--:B------:R-:W-:Y:S02]  /*5bc0*/  LEA R76, P4, R77, R70.reuse, 0x1 ;  /* 0x000000464d4c7211 */ /* 0x080fe400078808ff */
[----:B------:R-:W-:Y:S02]  /*5bd0*/  LEA.HI.X.SX32 R81, R81, R71, 0x1, P6 ;  /* 0x0000004751517211 */ /* 0x000fe400030f0eff */
[----:B------:R-:W-:-:S02]  /*5be0*/  LEA R74, P6, R75, R70, 0x1 ;  /* 0x000000464b4a7211 */ /* 0x000fc400078c08ff */
[----:B------:R-:W-:Y:S02]  /*5bf0*/  LOP3.LUT P5, RZ, R50, 0x1, RZ, 0xc0, !PT ;  /* 0x0000000132ff7812 */ /* 0x000fe400078ac0ff */
[-C--:B------:R-:W-:Y:S02]  /*5c00*/  LEA.HI.X.SX32 R85, R85, R71.reuse, 0x1, P1 ;  /* 0x0000004755557211 */ /* 0x080fe400008f0eff */
[-C--:B------:R-:W-:Y:S02]  /*5c10*/  LEA.HI.X.SX32 R77, R77, R71.reuse, 0x1, P4 ;  /* 0x000000474d4d7211 */ /* 0x080fe400020f0eff */
[-C--:B------:R-:W-:Y:S02]  /*5c20*/  LEA R78, P1, R79, R70.reuse, 0x1 ;  /* 0x000000464f4e7211 */ /* 0x080fe400078208ff */
[----:B------:R-:W-:Y:S02]  /*5c30*/  LEA R72, P4, R73, R70, 0x1 ;  /* 0x0000004649487211 */ /* 0x000fe400078808ff */
[----:B------:R-:W-:-:S02]  /*5c40*/  LEA.HI.X.SX32 R75, R75, R71, 0x1, P6 ;  /* 0x000000474b4b7211 */ /* 0x000fc400030f0eff */
[----:B------:R-:W-:Y:S02]  /*5c50*/  LEA R70, P6, R59, R70, 0x1 ;  /* 0x000000463b467211 */ /* 0x000fe400078c08ff */
[-C--:B------:R-:W-:Y:S02]  /*5c60*/  LEA.HI.X.SX32 R79, R79, R71.reuse, 0x1, P1 ;  /* 0x000000474f4f7211 */ /* 0x080fe400008f0eff */
[-C--:B------:R-:W-:Y:S02]  /*5c70*/  LEA.HI.X.SX32 R73, R73, R71.reuse, 0x1, P4 ;  /* 0x0000004749497211 */ /* 0x080fe400020f0eff */
[----:B------:R-:W-:Y:S02]  /*5c80*/  LEA.HI.X.SX32 R71, R59, R71, 0x1, P6 ;  /* 0x000000473b477211 */ /* 0x000fe400030f0eff */
[----:B------:R-:W-:Y:S02]  /*5c90*/  PRMT R50, RZ, 0x7610, R50 ;  /* 0x00007610ff327816 */ /* 0x000fe40000000032 */
[----:B------:R-:W-:-:S02]  /*5ca0*/  PRMT R59, RZ, 0x7610, R59 ;  /* 0x00007610ff3b7816 */ /* 0x000fc4000000003b */
[----:B------:R-:W-:Y:S02]  /*5cb0*/  PRMT R60, RZ, 0x7610, R60 ;  /* 0x00007610ff3c7816 */ /* 0x000fe4000000003c */
[----:B------:R2:W5:Y:S04]  /*5cc0*/  @P3 LDG.E.U16 R50, desc[UR22][R4.64] ;  /* 0x0000001604323981 */ /* 0x000568000c1e1500 */
[----:B------:R2:W5:Y:S04]  /*5cd0*/  @P5 LDG.E.U16 R59, desc[UR22][R6.64] ;  /* 0x00000016063b5981 */ /* 0x000568000c1e1500 */
[----:B------:R2:W5:Y:S01]  /*5ce0*/  @!P0 LDG.E.U16 R60, desc[UR22][R8.64] ;  /* 0x00000016083c8981 */ /* 0x000562000c1e1500 */
[----:B------:R-:W-:-:S05]  /*5cf0*/  VIADD R216, R10, 0x1f ;  /* 0x0000001f0ad87836 */ /* 0x000fca0000000000 */
[----:B------:R2:W-:Y:S01]  /*5d00*/  STL [R1+0x4], R216 ;  /* 0x000004d801007387 */ /* 0x0005e20000100800 */
[----:B------:R-:W-:Y:S01]  /*5d10*/  ISETP.GT.AND P1, PT, R216, 0x1f, PT ;  /* 0x0000001fd800780c */ /* 0x000fe20003f24270 */
[----:B------:R-:W-:-:S04]  /*5d20*/  @!UP1 UIADD3 UR4, UPT, UPT, -UR4, 0x100000, URZ ;  /* 0x0010000004049890 */ /* 0x000fc8000fffe1ff */
[----:B------:R-:W-:Y:S02]  /*5d30*/  @!UP1 USHF.L.U32 UR5, UR4, 0xb, URZ ;  /* 0x0000000b04059899 */ /* 0x000fe400080006ff */
[----:B------:R-:W-:Y:S01]  /*5d40*/  @!UP1 USHF.L.U32 UR4, UR4, 0x1, URZ ;  /* 0x0000000104049899 */ /* 0x000fe200080006ff */
[----:B------:R-:W-:Y:S01]  /*5d50*/  VOTEU.ALL UP1, P2 ;  /* 0x0000000000ff7886 */ /* 0x000fe20001020000 */
[----:B------:R-:W-:-:S10]  /*5d60*/  ISETP.LT.AND P4, PT, R205, R10, P1 ;  /* 0x0000000acd00720c */ /* 0x000fd40000f81270 */
[----:B------:R2:W0:Y:S02]  /*5d70*/  @!UP1 SYNCS.EXCH.64 URZ, [UR11+0x8008], UR4 ;  /* 0x008008040bff95b2 */ /* 0x0004240008000100 */
[----:B--2---:R-:W-:Y:S05]  /*5d80*/  @!P1 BRA `(.L_x_6) ;  /* 0x0000000000449947 */ /* 0x004fea0003800000 */
[----:B-----5:R-:W-:Y:S02]  /*5d90*/  PRMT R14, R14, 0x5410, R17 ;  /* 0x000054100e0e7816 */ /* 0x020fe40000000011 */
[----:B------:R-:W-:Y:S02]  /*5da0*/  PRMT R15, R15, 0x5410, R18 ;  /* 0x000054100f0f7816 */ /* 0x000fe40000000012 */
[----:B------:R-:W-:Y:S02]  /*5db0*/  PRMT R16, R16, 0x5410, R19 ;  /* 0x0000541010107816 */ /* 0x000fe40000000013 */
[----:B------:R-:W-:Y:S02]  /*5dc0*/  PRMT R4, R57, 0x5410, R58 ;  /* 0x0000541039047816 */ /* 0x000fe4000000003a */
[----:B------:R-:W-:Y:S02]  /*5dd0*/  PRMT R5, R53, 0x5410, R56 ;  /* 0x0000541035057816 */ /* 0x000fe40000000038 */
[----:B------:R-:W-:-:S02]  /*5de0*/  PRMT R6, R51, 0x5410, R52 ;  /* 0x0000541033067816 */ /* 0x000fc40000000034 */
[----:B------:R-:W-:Y:S02]  /*5df0*/  PRMT R7, R48, 0x5410, R49 ;  /* 0x0000541030077816 */ /* 0x000fe40000000031 */
        /* <DEDUP_REMOVED lines=8> */
[----:B------:R-:W-:-:S04]  /*5e80*/  PRMT R19, R59, 0x5410, R60 ;  /* 0x000054103b137816 */ /* 0x000fc8000000003c */
[----:B------:R1:W-:Y:S03]  /*5e90*/  STTM.x16 tmem[UR12+0x100], R4 ;  /* 0x00010004000079ed */ /* 0x0003e6000824000c */
.L_x_6:
[----:B------:R-:W2:Y:S01]  /*5ea0*/  FENCE.VIEW.ASYNC.T ;  /* 0x00000000000073c6 */ /* 0x000ea20000000200 */
[----:B-1---5:R-:W-:Y:S01]  /*5eb0*/  PRMT R12, RZ, 0x7610, R12 ;  /* 0x00007610ff0c7816 */ /* 0x022fe2000000000c */
[----:B0-2---:R-:W-:Y:S01]  /*5ec0*/  BAR.SYNC.DEFER_BLOCKING 0x0 ;  /* 0x0000000000007b1d */ /* 0x005fe20000010000 */
[----:B------:R-:W-:Y:S02]  /*5ed0*/  PRMT R14, RZ, 0x7610, R14 ;  /* 0x00007610ff0e7816 */ /* 0x000fe4000000000e */
[----:B------:R-:W-:Y:S02]  /*5ee0*/  PRMT R16, RZ, 0x7610, R16 ;  /* 0x00007610ff107816 */ /* 0x000fe40000000010 */
[----:B------:R-:W-:Y:S01]  /*5ef0*/  PRMT R18, RZ, 0x7610, R18 ;  /* 0x00007610ff127816 */ /* 0x000fe20000000012 */
[----:B------:R-:W0:Y:S01]  /*5f00*/  LDCU UR4, c[0x0][0x3a0] ;  /* 0x00007400ff0477ac */ /* 0x000e220008000800 */
[----:B------:R-:W-:Y:S02]  /*5f10*/  PRMT R36, RZ, 0x7610, R36 ;  /* 0x00007610ff247816 */ /* 0x000fe40000000024 */
[----:B------:R-:W-:-:S02]  /*5f20*/  PRMT R38, RZ, 0x7610, R38 ;  /* 0x00007610ff267816 */ /* 0x000fc40000000026 */
[----:B------:R-:W-:Y:S02]  /*5f30*/  PRMT R40, RZ, 0x7610, R40 ;  /* 0x00007610ff287816 */ /* 0x000fe40000000028 */
[----:B------:R-:W-:Y:S02]  /*5f40*/  PRMT R42, RZ, 0x7610, R42 ;  /* 0x00007610ff2a7816 */ /* 0x000fe4000000002a */
[----:B------:R-:W-:Y:S02]  /*5f50*/  PRMT R44, RZ, 0x7610, R44 ;  /* 0x00007610ff2c7816 */ /* 0x000fe4000000002c */
[----:B------:R-:W-:Y:S02]  /*5f60*/  PRMT R46, RZ, 0x7610, R46 ;  /* 0x00007610ff2e7816 */ /* 0x000fe4000000002e */
[----:B------:R-:W-:Y:S02]  /*5f70*/  PRMT R48, RZ, 0x7610, R48 ;  /* 0x00007610ff307816 */ /* 0x000fe40000000030 */
[----:B------:R-:W-:-:S02]  /*5f80*/  PRMT R50, RZ, 0x7610, R50 ;  /* 0x00007610ff327816 */ /* 0x000fc40000000032 */
[----:B------:R-:W-:Y:S01]  /*5f90*/  PRMT R52, RZ, 0x7610, R52 ;  /* 0x00007610ff347816 */ /* 0x000fe20000000034 */
[----:B------:R-:W2:Y:S01]  /*5fa0*/  @P4 LDG.E.U16 R12, desc[UR22][R196.64] ;  /* 0x00000016c40c4981 */ /* 0x000ea2000c1e1500 */
[----:B------:R-:W-:Y:S02]  /*5fb0*/  PRMT R56, RZ, 0x7610, R56 ;  /* 0x00007610ff387816 */ /* 0x000fe40000000038 */
[----:B------:R-:W-:Y:S01]  /*5fc0*/  PRMT R58, RZ, 0x7610, R58 ;  /* 0x00007610ff3a7816 */ /* 0x000fe2000000003a */
[----:B------:R-:W3:Y:S01]  /*5fd0*/  @P4 LDG.E.U16 R14, desc[UR22][R192.64] ;  /* 0x00000016c00e4981 */ /* 0x000ee2000c1e1500 */
[----:B------:R-:W-:Y:S02]  /*5fe0*/  PRMT R60, RZ, 0x7610, R60 ;  /* 0x00007610ff3c7816 */ /* 0x000fe4000000003c */
[----:B------:R-:W-:Y:S01]  /*5ff0*/  PRMT R62, RZ, 0x7610, R62 ;  /* 0x00007610ff3e7816 */ /* 0x000fe2000000003e */
[----:B------:R-:W4:Y:S01]  /*6000*/  @P4 LDG.E.U16 R16, desc[UR22][R188.64] ;  /* 0x00000016bc104981 */ /* 0x000f22000c1e1500 */
[----:B------:R-:W-:-:S02]  /*6010*/  PRMT R64, RZ, 0x7610, R64 ;  /* 0x00007610ff407816 */ /* 0x000fc40000000040 */
[----:B------:R-:W-:Y:S01]  /*6020*/  PRMT R66, RZ, 0x7610, R66 ;  /* 0x00007610ff427816 */ /* 0x000fe20000000042 */
[----:B------:R-:W4:Y:S01]  /*6030*/  @P4 LDG.E.U16 R18, desc[UR22][R184.64] ;  /* 0x00000016b8124981 */ /* 0x000f22000c1e1500 */
[----:B------:R-:W-:Y:S02]  /*6040*/  PRMT R68, RZ, 0x7610, R68 ;  /* 0x00007610ff447816 */ /* 0x000fe40000000044 */
[----:B------:R-:W-:Y:S01]  /*6050*/  PRMT R198, RZ, 0x7610, R198 ;  /* 0x00007610ffc67816 */ /* 0x000fe200000000c6 */
[----:B------:R-:W4:Y:S01]  /*6060*/  @P4 LDG.E.U16 R36, desc[UR22][R180.64] ;  /* 0x00000016b4244981 */ /* 0x000f22000c1e1500 */
        /* <DEDUP_REMOVED lines=63> */
[----:B------:R-:W-:-:S03]  /*6460*/  PRMT R215, RZ, 0x7610, R215 ;  /* 0x00007610ffd77816 */ /* 0x000fc600000000d7 */
[----:B------:R-:W4:Y:S04]  /*6470*/  @P4 LDG.E.U16 R212, desc[UR22][R92.64] ;  /* 0x000000165cd44981 */ /* 0x000f28000c1e1500 */
        /* <DEDUP_REMOVED lines=36> */
[----:B------:R-:W4:Y:S01]  /*66c0*/  @P4 LDG.E.U16 R215, desc[UR22][R70.64] ;  /* 0x0000001646d74981 */ /* 0x000f22000c1e1500 */
[----:B------:R-:W-:-:S02]  /*66d0*/  SHF.R.S32.HI R202, RZ, 0x6, R33 ;  /* 0x00000006ffca7819 */ /* 0x000fc40000011421 */
[----:B------:R-:W-:Y:S02]  /*66e0*/  SHF.R.S32.HI R35, RZ, 0x1f, R32 ;  /* 0x0000001fff237819 */ /* 0x000fe40000011420 */
[----:B------:R-:W-:Y:S02]  /*66f0*/  SGXT R202, R202, 0x1 ;  /* 0x00000001caca781a */ /* 0x000fe40000000200 */
[----:B------:R-:W-:Y:S01]  /*6700*/  SHF.L.U64.HI R35, R32, 0x1, R35 ;  /* 0x0000000120237819 */ /* 0x000fe20000010223 */
[----:B------:R-:W-:Y:S01]  /*6710*/  IMAD.SHL.U32 R32, R54, 0x20, RZ ;  /* 0x0000002036207824 */ /* 0x000fe200078e00ff */
[----:B------:R-:W-:Y:S01]  /*6720*/  LOP3.LUT R202, R202, 0x90, RZ, 0xc0, !PT ;  /* 0x00000090caca7812 */ /* 0x000fe200078ec0ff */
[----:B------:R-:W-:Y:S02]  /*6730*/  IMAD.SHL.U32 R33, R33, 0x2, RZ ;  /* 0x0000000221217824 */ /* 0x000fe400078e00ff */
[----:B------:R-:W-:-:S03]  /*6740*/  IMAD.WIDE R34, R32, 0x2, R34 ;  /* 0x0000000220227825 */ /* 0x000fc600078e0222 */
[----:B------:R-:W-:Y:S02]  /*6750*/  LOP3.LUT R33, R202, 0x7e, R33, 0x78, !PT ;  /* 0x0000007eca217812 */ /* 0x000fe400078e7821 */
[----:B------:R-:W-:Y:S02]  /*6760*/  IADD3 R202, P0, PT, R34, UR16, RZ ;  /* 0x0000001022ca7c10 */ /* 0x000fe4000ff1e0ff */
[----:B------:R-:W-:Y:S01]  /*6770*/  LOP3.LUT R34, R33, 0x20, RZ, 0x3c, !PT ;  /* 0x0000002021227812 */ /* 0x000fe200078e3cff */
[----:B0-----:R-:W-:-:S04]  /*6780*/  UIADD3 UR5, UPT, UPT, UR4, 0x1f, URZ ;  /* 0x0000001f04057890 */ /* 0x001fc8000fffe0ff */
[----:B------:R-:W-:Y:S01]  /*6790*/  USHF.R.S32.HI UR4, URZ, 0x1f, UR5 ;  /* 0x0000001fff047899 */ /* 0x000fe20008011405 */
[----:B------:R-:W-:-:S03]  /*67a0*/  IADD3.X R203, PT, PT, R35, UR17, RZ, P0, !PT ;  /* 0x0000001123cb7c10 */ /* 0x000fc600087fe4ff */
[----:B------:R-:W-:Y:S01]  /*67b0*/  ULEA.HI UR4, UR4, UR5, URZ, 0x5 ;  /* 0x0000000504047291 */ /* 0x000fe2000f8f28ff */
[----:B------:R-:W-:-:S03]  /*67c0*/  ISETP.NE.U32.AND P0, PT, RZ, UR7, PT ;  /* 0x00000007ff007c0c */ /* 0x000fc6000bf05070 */
[----:B------:R-:W-:Y:S01]  /*67d0*/  USHF.R.S32.HI UR4, URZ, 0x5, UR4 ;  /* 0x00000005ff047899 */ /* 0x000fe20008011404 */
[----:B------:R-:W-:Y:S01]  /*67e0*/  ISETP.LT.OR P1, PT, R216, 0x20, P0 ;  /* 0x00000020d800780c */ /* 0x000fe20000721670 */
[----:B--2---:R-:W-:Y:S04]  /*67f0*/  STS.U16 [R33+UR11], R12 ;  /* 0x0000000c21007988 */ /* 0x004fe8000800040b */
[----:B---3--:R-:W-:Y:S04]  /*6800*/  STS.U16 [R33+UR11+0x200], R14 ;  /* 0x0002000e21007988 */ /* 0x008fe8000800040b */
[----:B----4-:R-:W-:Y:S04]  /*6810*/  STS.U16 [R33+UR11+0x400], R16 ;  /* 0x0004001021007988 */ /* 0x010fe8000800040b */
[----:B------:R-:W-:Y:S04]  /*6820*/  STS.U16 [R33+UR11+0x600], R18 ;  /* 0x0006001221007988 */ /* 0x000fe8000800040b */
        /* <DEDUP_REMOVED lines=28> */
[----:B------:R0:W-:Y:S04]  /*69f0*/  STS.U16 [R34+UR11+0x100], R5 ;  /* 0x0001000522007988 */ /* 0x0001e8000800040b */
        /* <DEDUP_REMOVED lines=30> */
[----:B------:R1:W-:Y:S01]  /*6be0*/  STS.U16 [R34+UR11+0x3f00], R215 ;  /* 0x003f00d722007988 */ /* 0x0003e2000800040b */
[----:B------:R2:W-:Y:S06]  /*6bf0*/  MEMBAR.ALL.CTA ;  /* 0x0000000000007992 */ /* 0x0005ec0000008000 */
[----:B--2---:R-:W2:Y:S01]  /*6c00*/  FENCE.VIEW.ASYNC.S ;  /* 0x00000000000073c6 */ /* 0x004ea20000000000 */
[----:B------:R-:W-:-:S04]  /*6c10*/  UISETP.LT.AND UP1, UPT, UR4, 0x1, UPT ;  /* 0x000000010400788c */ /* 0x000fc8000bf21270 */
[----:B------:R-:W-:Y:S01]  /*6c20*/  USEL UR4, UR4, 0x1, !UP1 ;  /* 0x0000000104047887 */ /* 0x000fe2000c800000 */
[----:B0-----:R-:W-:Y:S01]  /*6c30*/  SHF.R.S32.HI R5, RZ, 0x1f, R54 ;  /* 0x0000001fff057819 */ /* 0x001fe20000011436 */
[C---:B------:R-:W-:Y:S02]  /*6c40*/  IMAD R36, R54.reuse, 0xf, RZ ;  /* 0x0000000f36247824 */ /* 0x040fe400078e02ff */
[----:B------:R-:W-:Y:S01]  /*6c50*/  UIADD3 UR9, UPT, UPT, UR4, -0x1, URZ ;  /* 0xffffffff04097890 */ /* 0x000fe2000fffe0ff */
[C---:B-1----:R-:W-:Y:S02]  /*6c60*/  IMAD.SHL.U32 R37, R54.reuse, 0x10, RZ ;  /* 0x0000001036257824 */ /* 0x042fe400078e00ff */
[C---:B------:R-:W-:Y:S02]  /*6c70*/  IMAD R38, R54.reuse, 0x11, RZ ;  /* 0x0000001136267824 */ /* 0x040fe400078e02ff */
[C---:B------:R-:W-:Y:S02]  /*6c80*/  IMAD R39, R54.reuse, 0x12, RZ ;  /* 0x0000001236277824 */ /* 0x040fe400078e02ff */
[----:B------:R-:W-:-:S02]  /*6c90*/  IMAD R40, R54, 0x13, RZ ;  /* 0x0000001336287824 */ /* 0x000fc400078e02ff */
[C---:B---3--:R-:W-:Y:S02]  /*6ca0*/  IMAD R41, R54.reuse, 0x14, RZ ;  /* 0x0000001436297824 */ /* 0x048fe400078e02ff */
[C---:B------:R-:W-:Y:S02]  /*6cb0*/  IMAD R42, R54.reuse, 0x15, RZ ;  /* 0x00000015362a7824 */ /* 0x040fe400078e02ff */
[C---:B----4-:R-:W-:Y:S02]  /*6cc0*/  IMAD R43, R54.reuse, 0x16, RZ ;  /* 0x00000016362b7824 */ /* 0x050fe400078e02ff */
[C---:B------:R-:W-:Y:S02]  /*6cd0*/  IMAD R44, R54.reuse, 0x17, RZ ;  /* 0x00000017362c7824 */ /* 0x040fe400078e02ff */
[C---:B------:R-:W-:Y:S02]  /*6ce0*/  IMAD R45, R54.reuse, 0x18, RZ ;  /* 0x00000018362d7824 */ /* 0x040fe400078e02ff */
[----:B------:R-:W-:-:S02]  /*6cf0*/  IMAD R46, R54, 0x19, RZ ;  /* 0x00000019362e7824 */ /* 0x000fc400078e02ff */
[C---:B------:R-:W-:Y:S02]  /*6d00*/  IMAD R47, R54.reuse, 0x1a, RZ ;  /* 0x0000001a362f7824 */ /* 0x040fe400078e02ff */
[C---:B------:R-:W-:Y:S02]  /*6d10*/  IMAD R48, R54.reuse, 0x1b, RZ ;  /* 0x0000001b36307824 */ /* 0x040fe400078e02ff */
[C---:B------:R-:W-:Y:S02]  /*6d20*/  IMAD R49, R54.reuse, 0x1c, RZ ;  /* 0x0000001c36317824 */ /* 0x040fe400078e02ff */
[C---:B------:R-:W-:Y:S01]  /*6d30*/  IMAD R50, R54.reuse, 0x1d, RZ ;  /* 0x0000001d36327824 */ /* 0x040fe200078e02ff */
[----:B------:R-:W-:Y:S02]  /*6d40*/  UISETP.NE.U32.AND UP1, UPT, UR9, URZ, UPT ;  /* 0x000000ff0900728c */ /* 0x000fe4000bf25070 */
[----:B------:R-:W-:Y:S01]  /*6d50*/  UIADD3 UR13, UPT, UPT, UR10, 0x100, URZ ;  /* 0x000001000a0d7890 */ /* 0x000fe2000fffe0ff */
[----:B------:R-:W-:Y:S01]  /*6d60*/  IMAD.SHL.U32 R35, R55, 0x20, RZ ;  /* 0x0000002037237824 */ /* 0x000fe200078e00ff */
[C---:B------:R-:W-:Y:S01]  /*6d70*/  SHF.L.U64.HI R52, R54.reuse, 0x1, R5 ;  /* 0x0000000136347819 */ /* 0x040fe20000010205 */
[C---:B------:R-:W-:Y:S01]  /*6d80*/  IMAD R51, R54.reuse, 0x1e, RZ ;  /* 0x0000001e36337824 */ /* 0x040fe200078e02ff */
[----:B------:R-:W-:Y:S01]  /*6d90*/  SHF.R.S32.HI R55, RZ, 0x1f, R28 ;  /* 0x0000001fff377819 */ /* 0x000fe2000001141c */
[----:B------:R-:W-:Y:S01]  /*6da0*/  IMAD R53, R54, 0x1f, RZ ;  /* 0x0000001f36357824 */ /* 0x000fe200078e02ff */
[----:B------:R-:W-:-:S02]  /*6db0*/  SHF.R.S32.HI R54, RZ, 0x1f, R3 ;  /* 0x0000001fff367819 */ /* 0x000fc40000011403 */
[----:B------:R-:W-:Y:S02]  /*6dc0*/  SHF.R.S32.HI R5, RZ, 0x1f, R20 ;  /* 0x0000001fff057819 */ /* 0x000fe40000011414 */
[----:B------:R-:W-:Y:S02]  /*6dd0*/  SHF.R.S32.HI R57, RZ, 0x1f, R24 ;  /* 0x0000001fff397819 */ /* 0x000fe40000011418 */
[----:B------:R-:W-:Y:S02]  /*6de0*/  SHF.R.S32.HI R7, RZ, 0x1f, R26 ;  /* 0x0000001fff077819 */ /* 0x000fe4000001141a */
[----:B------:R-:W-:Y:S02]  /*6df0*/  SHF.R.S32.HI R59, RZ, 0x1f, R30 ;  /* 0x0000001fff3b7819 */ /* 0x000fe4000001141e */
[----:B------:R-:W-:Y:S02]  /*6e00*/  SHF.R.S32.HI R9, RZ, 0x1f, R22 ;  /* 0x0000001fff097819 */ /* 0x000fe40000011416 */
        /* <DEDUP_REMOVED lines=20> */
[----:B------:R-:W-:Y:S01]  /*6f50*/  SHF.R.S32.HI R17, RZ, 0x1f, R50 ;  /* 0x0000001fff117819 */ /* 0x000fe20000011432 */
[----:B--2---:R-:W-:Y:S06]  /*6f60*/  BAR.SYNC.DEFER_BLOCKING 0x0 ;  /* 0x0000000000007b1d */ /* 0x004fec0000010000 */
[----:B------:R-:W-:Y:S05]  /*6f70*/  @P1 BRA `(.L_x_7) ;  /* 0x00000000004c1947 */ /* 0x000fea0003800000 */
[----:B------:R-:W-:Y:S01]  /*6f80*/  USHF.R.U32.HI UR6, URZ, 0x4, UR11 ;  /* 0x00000004ff067899 */ /* 0x000fe2000801160b */
[----:B------:R-:W-:Y:S01]  /*6f90*/  UMOV UR14, 0xfffffffe ;  /* 0xfffffffe000e7882 */ /* 0x000fe20000000000 */
[----:B------:R-:W-:Y:S02]  /*6fa0*/  UMOV UR15, 0x7fffbfdf ;  /* 0x7fffbfdf000f7882 */ /* 0x000fe40000000000 */
[----:B------:R-:W-:Y:S01]  /*6fb0*/  USGXT.U32 UR6, UR6, 0xe ;  /* 0x0000000e0606789a */ /* 0x000fe20008000000 */
[----:B------:R-:W-:Y:S01]  /*6fc0*/  UMOV UR7, URZ ;  /* 0x000000ff00077c82 */ /* 0x000fe20008000000 */
[----:B------:R-:W-:Y:S02]  /*6fd0*/  UIADD3 UR16, UPT, UPT, UR10, 0x108, URZ ;  /* 0x000001080a107890 */ /* 0x000fe4000fffe0ff */
[----:B------:R-:W-:Y:S01]  /*6fe0*/  UIADD3.64 UR14, UPT, UPT, UR6, -UR14, URZ ;  /* 0x8000000e060e7297 */ /* 0x000fe2000fffe0ff */
[----:B------:R-:W-:Y:S01]  /*6ff0*/  UMOV UR18, 0x0 ;  /* 0x0000000000127882 */ /* 0x000fe20000000000 */
[----:B------:R-:W-:Y:S01]  /*7000*/  UMOV UR19, 0x8400490 ;  /* 0x0840049000137882 */ /* 0x000fe20000000000 */
[----:B------:R-:W-:Y:S01]  /*7010*/  UMOV UR4, UR8 ;  /* 0x0000000800047c82 */ /* 0x000fe20008000000 */
[----:B------:R-:W-:Y:S01]  /*7020*/  UMOV UR5, URZ ;  /* 0x000000ff00057c82 */ /* 0x000fe20008000000 */
[----:B------:R-:W-:Y:S01]  /*7030*/  UMOV UR7, 0x80004020 ;  /* 0x8000402000077882 */ /* 0x000fe20000000000 */
[----:B------:R-:W-:Y:S01]  /*7040*/  UMOV UR20, 0x0 ;  /* 0x0000000000147882 */ /* 0x000fe20000000000 */
[----:B------:R-:W-:Y:S01]  /*7050*/  UMOV UR21, 0x8400490 ;  /* 0x0840049000157882 */ /* 0x000fe20000000000 */
[----:B------:R-:W-:Y:S01]  /*7060*/  UMOV UR4, UR4 ;  /* 0x0000000400047c82 */ /* 0x000fe20008000000 */
[----:B------:R0:W-:Y:S01]  /*7070*/  UTCHMMA tmem[UR13], gdesc[UR6], tmem[UR10], tmem[UR18], idesc[UR19], !UPT ;  /* 0x00ff12060d0079ea */ /* 0x0001e2000f80000a */
[----:B------:R0:W-:Y:S01]  /*7080*/  UTCHMMA tmem[UR16], gdesc[UR14], tmem[UR10], tmem[UR20], idesc[UR21], UPT ;  /* 0x00ff140e100079ea */ /* 0x0001e2000b80000a */
[----:B------:R0:W-:Y:S01]  /*7090*/  UTCBAR [UR4], URZ ;  /* 0x000000ff040073e9 */ /* 0x0001e200080000ff */
[----:B------:R-:W-:Y:S01]  /*70a0*/  NOP ;  /* 0x0000000000007918 */ /* 0x000fe20000000000 */
.L_x_7:
[----:B------:R-:W-:Y:S01]  /*70b0*/  SHF.R.S32.HI R16, RZ, 0x1f, R51 ;  /* 0x0000001fff107819 */ /* 0x000fe20000011433 */
[----:B0-----:R-:W-:Y:S01]  /*70c0*/  UMOV UR4, URZ ;  /* 0x000000ff00047c82 */ /* 0x001fe20008000000 */
[----:B------:R-:W-:Y:S01]  /*70d0*/  SHF.R.S32.HI R18, RZ, 0x1f, R53 ;  /* 0x0000001fff127819 */ /* 0x000fe20000011435 */
[----:B------:R-:W-:Y:S06]  /*70e0*/  BRA.U !UP1, `(.L_x_8) ;  /* 0x0000002109687547 */ /* 0x000fec000b800000 */
[----:B------:R-:W-:Y:S01]  /*70f0*/  UIADD3 UR5, UPT, UPT, UR11, 0x4000, URZ ;  /* 0x000040000b057890 */ /* 0x000fe2000fffe0ff */
[----:B------:R-:W-:Y:S01]  /*7100*/  SHF.L.U64.HI R56, R20, 0x1, R5 ;  /* 0x0000000114387819 */ /* 0x000fe20000010205 */
[----:B------:R-:W-:Y:S01]  /*7110*/  UMOV UR14, 0xfffffffe ;  /* 0xfffffffe000e7882 */ /* 0x000fe20000000000 */
[----:B------:R-:W-:Y:S01]  /*7120*/  SHF.L.U64.HI R61, R21, 0x1, R4 ;  /* 0x00000001153d7819 */ /* 0x000fe20000010204 */
[----:B------:R-:W-:Y:S01]  /*7130*/  USHF.R.U32.HI UR5, URZ, 0x4, UR5 ;  /* 0x00000004ff057899 */ /* 0x000fe20008011605 */
[----:B------:R-:W-:Y:S01]  /*7140*/  SHF.L.U64.HI R5, R44, 0x1, R11 ;  /* 0x000000012c057819 */ /* 0x000fe2000001020b */
[----:B------:R-:W-:Y:S01]  /*7150*/  UMOV UR15, 0x7fffbfdf ;  /* 0x7fffbfdf000f7882 */ /* 0x000fe20000000000 */
[----:B------:R-:W-:Y:S01]  /*7160*/  SHF.L.U64.HI R4, R45, 0x1, R10 ;  /* 0x000000012d047819 */ /* 0x000fe2000001020a */
[----:B------:R-:W-:Y:S01]  /*7170*/  USGXT.U32 UR6, UR5, 0xe ;  /* 0x0000000e0506789a */ /* 0x000fe20008000000 */
[----:B------:R-:W-:Y:S01]  /*7180*/  SHF.L.U64.HI R5, R46, 0x1, R13 ;  /* 0x000000012e057819 */ /* 0x000fe2000001020d */
[----:B------:R-:W-:Y:S01]  /*7190*/  UMOV UR7, URZ ;  /* 0x000000ff00077c82 */ /* 0x000fe20008000000 */
[----:B------:R-:W-:Y:S01]  /*71a0*/  SHF.L.U64.HI R4, R47, 0x1, R12 ;  /* 0x000000012f047819 */ /* 0x000fe2000001020c */
[----:B------:R-:W-:Y:S01]  /*71b0*/  UIADD3.64 UR14, UPT, UPT, UR6, -UR14, URZ ;  /* 0x8000000e060e7297 */ /* 0x000fe2000fffe0ff */
[----:B------:R-:W-:Y:S01]  /*71c0*/  SHF.L.U64.HI R63, R25, 0x1, R6 ;  /* 0x00000001193f7819 */ /* 0x000fe20000010206 */
[----:B------:R-:W-:Y:S01]  /*71d0*/  UMOV UR20, UR9 ;  /* 0x0000000900147c82 */ /* 0x000fe20008000000 */
[----:B------:R-:W-:Y:S01]  /*71e0*/  SHF.L.U64.HI R5, R49, 0x1, R14 ;  /* 0x0000000131057819 */ /* 0x000fe2000001020e */
[----:B------:R-:W-:Y:S01]  /*71f0*/  UMOV UR21, 0x1 ;  /* 0x0000000100157882 */ /* 0x000fe20000000000 */
[----:B------:R-:W-:Y:S01]  /*7200*/  SHF.L.U64.HI R4, R50, 0x1, R17 ;  /* 0x0000000132047819 */ /* 0x000fe20000010211 */
[----:B------:R-:W-:Y:S01]  /*7210*/  UMOV UR5, URZ ;  /* 0x000000ff00057c82 */ /* 0x000fe20008000000 */
[----:B------:R-:W-:-:S02]  /*7220*/  SHF.L.U64.HI R54, R3, 0x1, R54 ;  /* 0x0000000103367819 */ /* 0x000fc40000010236 */
[----:B------:R-:W-:Y:S02]  /*7230*/  SHF.L.U64.HI R55, R28, 0x1, R55 ;  /* 0x000000011c377819 */ /* 0x000fe40000010237 */
[----:B------:R-:W-:Y:S02]  /*7240*/  SHF.L.U64.HI R57, R24, 0x1, R57 ;  /* 0x0000000118397819 */ /* 0x000fe40000010239 */
[----:B------:R-:W-:Y:S02]  /*7250*/  SHF.L.U64.HI R58, R26, 0x1, R7 ;  /* 0x000000011a3a7819 */ /* 0x000fe40000010207 */
[----:B------:R-:W-:Y:S02]  /*7260*/  SHF.L.U64.HI R59, R30, 0x1, R59 ;  /* 0x000000011e3b7819 */ /* 0x000fe4000001023b */
[----:B------:R-:W-:Y:S02]  /*7270*/  SHF.L.U64.HI R60, R22, 0x1, R9 ;  /* 0x00000001163c7819 */ /* 0x000fe40000010209 */
        /* <DEDUP_REMOVED lines=14> */
[----:B------:R-:W-:-:S07]  /*7360*/  SHF.L.U64.HI R4, R53, 0x1, R18 ;  /* 0x0000000135047819 */ /* 0x000fce0000010212 */
.L_x_11:
[-C--:B------:R-:W-:Y:S02]  /*7370*/  LEA R6, P1, R3, R202.reuse, 0x1 ;  /* 0x000000ca03067211 */ /* 0x080fe400078208ff */
[C---:B------:R-:W-:Y:S02]  /*7380*/  ISETP.GT.AND P5, PT, R0.reuse, 0x2, PT ;  /* 0x000000020000780c */ /* 0x040fe40003fa4270 */
[----:B------:R-:W-:Y:S01]  /*7390*/  ISETP.GT.AND P4, PT, R0, 0x3, PT ;  /* 0x000000030000780c */ /* 0x000fe20003f84270 */
[C---:B------:R-:W-:Y:S01]  /*73a0*/  IMAD.X R7, R203.reuse, 0x1, R54, P1 ;  /* 0x00000001cb077824 */ /* 0x040fe200008e0636 */
[----:B------:R-:W-:Y:S02]  /*73b0*/  LEA R4, P1, R28, R202, 0x1 ;  /* 0x000000ca1c047211 */ /* 0x000fe400078208ff */
[----:B------:R-:W-:Y:S02]  /*73c0*/  PRMT R10, RZ, 0x7610, R10 ;  /* 0x00007610ff0a7816 */ /* 0x000fe4000000000a */
[----:B------:R-:W-:Y:S01]  /*73d0*/  PRMT R12, RZ, 0x7610, R12 ;  /* 0x00007610ff0c7816 */ /* 0x000fe2000000000c */
[----:B------:R-:W-:Y:S01]  /*73e0*/  IMAD.X R5, R203, 0x1, R55, P1 ;  /* 0x00000001cb057824 */ /* 0x000fe200008e0637 */
[----:B------:R-:W-:-:S02]  /*73f0*/  ISETP.GT.AND P3, PT, R0, 0x4, PT ;  /* 0x000000040000780c */ /* 0x000fc40003f64270 */
[----:B------:R-:W-:Y:S01]  /*7400*/  ISETP.GT.AND P1, PT, R0, 0x5, PT ;  /* 0x000000050000780c */ /* 0x000fe20003f24270 */
[----:B------:R0:W2:Y:S01]  /*7410*/  @P5 LDG.E.U16 R10, desc[UR22][R6.64] ;  /* 0x00000016060a5981 */ /* 0x0000a2000c1e1500 */
[----:B------:R-:W-:-:S03]  /*7420*/  PRMT R11, RZ, 0x7610, R11 ;  /* 0x00007610ff0b7816 */ /* 0x000fc6000000000b */
[----:B------:R1:W2:Y:S01]  /*7430*/  @P4 LDG.E.U16 R12, desc[UR22][R4.64] ;  /* 0x00000016040c4981 */ /* 0x0002a2000c1e1500 */
[----:B------:R-:W-:Y:S02]  /*7440*/  PRMT R14, RZ, 0x7610, R14 ;  /* 0x00007610ff0e7816 */ /* 0x000fe4000000000e */
[-C--:B0-----:R-:W-:Y:S02]  /*7450*/  LEA R6, P5, R20, R202.reuse, 0x1 ;  /* 0x000000ca14067211 */ /* 0x081fe400078a08ff */
[----:B-1----:R-:W-:-:S03]  /*7460*/  LEA R4, P6, R24, R202, 0x1 ;  /* 0x000000ca18047211 */ /* 0x002fc600078c08ff */
[C---:B------:R-:W-:Y:S02]  /*7470*/  IMAD.X R7, R203.reuse, 0x1, R56, P5 ;  /* 0x00000001cb077824 */ /* 0x040fe400028e0638 */
[----:B------:R-:W-:-:S03]  /*7480*/  IMAD.X R5, R203, 0x1, R57, P6 ;  /* 0x00000001cb057824 */ /* 0x000fc600030e0639 */
[----:B------:R0:W3:Y:S04]  /*7490*/  @P3 LDG.E.U16 R11, desc[UR22][R6.64] ;  /* 0x00000016060b3981 */ /* 0x0000e8000c1e1500 */
[----:B------:R1:W3:Y:S01]  /*74a0*/  @P1 LDG.E.U16 R14, desc[UR22][R4.64] ;  /* 0x00000016040e1981 */ /* 0x0002e2000c1e1500 */
[C---:B------:R-:W-:Y:S02]  /*74b0*/  ISETP.GT.AND P4, PT, R0.reuse, 0x6, PT ;  /* 0x000000060000780c */ /* 0x040fe40003f84270 */
[----:B------:R-:W-:Y:S02]  /*74c0*/  ISETP.GT.AND P3, PT, R0, 0x7, PT ;  /* 0x000000070000780c */ /* 0x000fe40003f64270 */
[----:B0-----:R-:W-:Y:S02]  /*74d0*/  LEA R6, P5, R26, R202, 0x1 ;  /* 0x000000ca1a067211 */ /* 0x001fe400078a08ff */
[----:B------:R-:W-:-:S02]  /*74e0*/  PRMT R13, RZ, 0x7610, R13 ;  /* 0x00007610ff0d7816 */ /* 0x000fc4000000000d */
[-C--:B-1----:R-:W-:Y:S01]  /*74f0*/  LEA R4, P6, R30, R202.reuse, 0x1 ;  /* 0x000000ca1e047211 */ /* 0x082fe200078c08ff */
[C---:B------:R-:W-:Y:S01]  /*7500*/  IMAD.X R7, R203.reuse, 0x1, R58, P5 ;  /* 0x00000001cb077824 */ /* 0x040fe200028e063a */
[C---:B------:R-:W-:Y:S02]  /*7510*/  ISETP.GT.AND P1, PT, R0.reuse, 0x8, PT ;  /* 0x000000080000780c */ /* 0x040fe40003f24270 */
[----:B------:R-:W-:Y:S01]  /*7520*/  PRMT R16, RZ, 0x7610, R16 ;  /* 0x00007610ff107816 */ /* 0x000fe20000000010 */
[----:B------:R-:W-:Y:S01]  /*7530*/  IMAD.X R5, R203, 0x1, R59, P6 ;  /* 0x00000001cb057824 */ /* 0x000fe200030e063b */
[----:B-----5:R0:W5:Y:S01]  /*7540*/  @P4 LDG.E.U16 R13, desc[UR22][R6.64] ;  /* 0x00000016060d4981 */ /* 0x020162000c1e1500 */
[----:B------:R-:W-:Y:S02]  /*7550*/  ISETP.GT.AND P4, PT, R0, 0x9, PT ;  /* 0x000000090000780c */ /* 0x000fe40003f84270 */
[----:B------:R-:W-:Y:S01]  /*7560*/  PRMT R15, RZ, 0x7610, R15 ;  /* 0x00007610ff0f7816 */ /* 0x000fe2000000000f */
[----:B------:R1:W5:Y:S01]  /*7570*/  @P3 LDG.E.U16 R16, desc[UR22][R4.64] ;  /* 0x0000001604103981 */ /* 0x000362000c1e1500 */
[----:B0-----:R-:W-:-:S02]  /*7580*/  LEA R6, P5, R22, R202, 0x1 ;  /* 0x000000ca16067211 */ /* 0x001fc400078a08ff */
[----:B------:R-:W-:Y:S02]  /*7590*/  ISETP.GT.AND P3, PT, R0, 0xa, PT ;  /* 0x0000000a0000780c */ /* 0x000fe40003f64270 */
[----:B-1----:R-:W-:Y:S01]  /*75a0*/  LEA R4, P6, R21, R202, 0x1 ;  /* 0x000000ca15047211 */ /* 0x002fe200078c08ff */
[----:B------:R-:W-:Y:S01]  /*75b0*/  IMAD.X R7, R203, 0x1, R60, P5 ;  /* 0x00000001cb077824 */ /* 0x000fe200028e063c */
[----:B------:R-:W-:-:S03]  /*75c0*/  PRMT R18, RZ, 0x7610, R18 ;  /* 0x00007610ff127816 */ /* 0x000fc60000000012 */
[----:B------:R-:W-:Y:S01]  /*75d0*/  IMAD.X R5, R203, 0x1, R61, P6 ;  /* 0x00000001cb057824 */ /* 0x000fe200030e063d */
[----:B------:R0:W5:Y:S01]  /*75e0*/  @P1 LDG.E.U16 R15, desc[UR22][R6.64] ;  /* 0x00000016060f1981 */ /* 0x000162000c1e1500 */
[C---:B------:R-:W-:Y:S02]  /*75f0*/  ISETP.GT.AND P1, PT, R0.reuse, 0xb, PT ;  /* 0x0000000b0000780c */ /* 0x040fe40003f24270 */
[----:B------:R-:W-:Y:S01]  /*7600*/  PRMT R17, RZ, 0x7610, R17 ;  /* 0x00007610ff117816 */ /* 0x000fe20000000011 */
[----:B------:R1:W5:Y:S01]  /*7610*/  @P4 LDG.E.U16 R18, desc[UR22][R4.64] ;  /* 0x0000001604124981 */ /* 0x000362000c1e1500 */
[-C--:B0-----:R-:W-:Y:S02]  /*7620*/  LEA R6, P5, R23, R202.reuse, 0x1 ;  /* 0x000000ca17067211 */ /* 0x081fe400078a08ff */
        /* <DEDUP_REMOVED lines=36> */
[----:B------:R-:W-:Y:S02]  /*7870*/  ISETP.GT.AND P3, PT, R0, 0x13, PT ;  /* 0x000000130000780c */ /* 0x000fe40003f64270 */
[----:B------:R-:W-:Y:S01]  /*7880*/  PRMT R210, RZ, 0x7610, R210 ;  /* 0x00007610ffd27816 */ /* 0x000fe200000000d2 */
[----:B------:R1:W5:Y:S01]  /*7890*/  @P1 LDG.E.U16 R211, desc[UR22][R4.64] ;  /* 0x0000001604d31981 */ /* 0x000362000c1e1500 */
[-C--:B0-----:R-:W-:Y:S02]  /*78a0*/  LEA R6, P5, R39, R202.reuse, 0x1 ;  /* 0x000000ca27067211 */ /* 0x081fe400078a08ff */
[----:B-1----:R-:W-:-:S03]  /*78b0*/  LEA R4, P6, R40, R202, 0x1 ;  /* 0x000000ca28047211 */ /* 0x002fc600078c08ff */
[C---:B------:R-:W-:Y:S01]  /*78c0*/  IMAD.X R7, R203.reuse, 0x1, R198, P5 ;  /* 0x00000001cb077824 */ /* 0x040fe200028e06c6 */
[----:B------:R-:W-:Y:S02]  /*78d0*/  PRMT R213, RZ, 0x7610, R213 ;  /* 0x00007610ffd57816 */ /* 0x000fe400000000d5 */
[----:B------:R-:W-:Y:S01]  /*78e0*/  ISETP.GT.AND P1, PT, R0, 0x14, PT ;  /* 0x000000140000780c */ /* 0x000fe20003f24270 */
[----:B------:R-:W-:Y:S01]  /*78f0*/  IMAD.X R5, R203, 0x1, R199, P6 ;  /* 0x00000001cb057824 */ /* 0x000fe200030e06c7 */
[----:B------:R0:W5:Y:S01]  /*7900*/  @P4 LDG.E.U16 R210, desc[UR22][R6.64] ;  /* 0x0000001606d24981 */ /* 0x000162000c1e1500 */
[----:B------:R-:W-:-:S03]  /*7910*/  PRMT R212, RZ, 0x7610, R212 ;  /* 0x00007610ffd47816 */ /* 0x000fc600000000d4 */
[----:B------:R1:W5:Y:S01]  /*7920*/  @P3 LDG.E.U16 R213, desc[UR22][R4.64] ;  /* 0x0000001604d53981 */ /* 0x000362000c1e1500 */
[----:B0-----:R-:W-:Y:S02]  /*7930*/  LEA R6, P5, R41, R202, 0x1 ;  /* 0x000000ca29067211 */ /* 0x001fe400078a08ff */
[----:B------:R-:W-:-:S03]  /*7940*/  ISETP.GT.AND P4, PT, R0, 0x15, PT ;  /* 0x000000150000780c */ /* 0x000fc60003f84270 */
[C---:B------:R-:W-:Y:S01]  /*7950*/  IMAD.X R7, R203.reuse, 0x1, R200, P5 ;  /* 0x00000001cb077824 */ /* 0x040fe200028e06c8 */
[-C--:B-1----:R-:W-:Y:S02]  /*7960*/  LEA R4, P5, R42, R202.reuse, 0x1 ;  /* 0x000000ca2a047211 */ /* 0x082fe400078a08ff */
[----:B------:R-:W-:Y:S02]  /*7970*/  SHF.R.S32.HI R227, RZ, 0x1f, R44 ;  /* 0x0000001fffe37819 */ /* 0x000fe4000001142c */
[----:B------:R0:W5:Y:S01]  /*7980*/  @P1 LDG.E.U16 R212, desc[UR22][R6.64] ;  /* 0x0000001606d41981 */ /* 0x000162000c1e1500 */
[----:B------:R-:W-:Y:S01]  /*7990*/  IMAD.X R5, R203, 0x1, R201, P5 ;  /* 0x00000001cb057824 */ /* 0x000fe200028e06c9 */
[C---:B------:R-:W-:Y:S02]  /*79a0*/  SHF.L.U64.HI R227, R44.reuse, 0x1, R227 ;  /* 0x000000012ce37819 */ /* 0x040fe400000102e3 */
[----:B------:R-:W-:Y:S02]  /*79b0*/  LEA R8, P5, R44, R202, 0x1 ;  /* 0x000000ca2c087211 */ /* 0x000fe400078a08ff */
[----:B------:R-:W-:-:S02]  /*79c0*/  ISETP.GT.AND P1, PT, R0, 0x17, PT ;  /* 0x000000170000780c */ /* 0x000fc40003f24270 */
[----:B------:R-:W-:Y:S01]  /*79d0*/  PRMT R215, RZ, 0x7610, R215 ;  /* 0x00007610ffd77816 */ /* 0x000fe200000000d7 */
[----:B------:R-:W-:Y:S01]  /*79e0*/  IMAD.X R9, R203, 0x1, R227, P5 ;  /* 0x00000001cb097824 */ /* 0x000fe200028e06e3 */
[----:B0-----:R-:W-:Y:S02]  /*79f0*/  LEA R6, P6, R43, R202, 0x1 ;  /* 0x000000ca2b067211 */ /* 0x001fe400078c08ff */
[----:B------:R-:W-:Y:S02]  /*7a00*/  ISETP.GT.AND P3, PT, R0, 0x16, PT ;  /* 0x000000160000780c */ /* 0x000fe40003f64270 */
[----:B------:R-:W-:Y:S01]  /*7a10*/  SHF.R.S32.HI R227, RZ, 0x1f, R45 ;  /* 0x0000001fffe37819 */ /* 0x000fe2000001142d */
[----:B------:R-:W-:Y:S01]  /*7a20*/  IMAD.X R7, R203, 0x1, R204, P6 ;  /* 0x00000001cb077824 */ /* 0x000fe200030e06cc */
[----:B------:R0:W5:Y:S01]  /*7a30*/  @P4 LDG.E.U16 R215, desc[UR22][R4.64] ;  /* 0x0000001604d74981 */ /* 0x000162000c1e1500 */
[----:B------:R-:W-:Y:S02]  /*7a40*/  PRMT R216, RZ, 0x7610, R216 ;  /* 0x00007610ffd87816 */ /* 0x000fe400000000d8 */
[----:B------:R-:W-:-:S02]  /*7a50*/  SHF.L.U64.HI R227, R45, 0x1, R227 ;  /* 0x000000012de37819 */ /* 0x000fc400000102e3 */
[----:B------:R-:W-:Y:S02]  /*7a60*/  PRMT R214, RZ, 0x7610, R214 ;  /* 0x00007610ffd67816 */ /* 0x000fe400000000d6 */
[----:B------:R-:W5:Y:S01]  /*7a70*/  @P1 LDG.E.U16 R216, desc[UR22][R8.64] ;  /* 0x0000001608d81981 */ /* 0x000f62000c1e1500 */
[----:B0-----:R-:W-:-:S03]  /*7a80*/  LEA R4, P6, R45, R202, 0x1 ;  /* 0x000000ca2d047211 */ /* 0x001fc600078c08ff */
[----:B------:R0:W5:Y:S01]  /*7a90*/  @P3 LDG.E.U16 R214, desc[UR22][R6.64] ;  /* 0x0000001606d63981 */ /* 0x000162000c1e1500 */
[----:B------:R-:W-:Y:S02]  /*7aa0*/  SHF.R.S32.HI R228, RZ, 0x1f, R46 ;  /* 0x0000001fffe47819 */ /* 0x000fe4000001142e */
[----:B------:R-:W-:Y:S01]  /*7ab0*/  ISETP.GT.AND P1, PT, R0, 0x19, PT ;  /* 0x000000190000780c */ /* 0x000fe20003f24270 */
[----:B------:R-:W-:Y:S01]  /*7ac0*/  IMAD.X R5, R203, 0x1, R227, P6 ;  /* 0x00000001cb057824 */ /* 0x000fe200030e06e3 */
[----:B------:R-:W-:Y:S02]  /*7ad0*/  SHF.R.S32.HI R227, RZ, 0x1f, R47 ;  /* 0x0000001fffe37819 */ /* 0x000fe4000001142f */
[----:B------:R-:W-:Y:S02]  /*7ae0*/  SHF.L.U64.HI R228, R46, 0x1, R228 ;  /* 0x000000012ee47819 */ /* 0x000fe400000102e4 */
[----:B------:R-:W-:Y:S02]  /*7af0*/  ISETP.GT.AND P3, PT, R0, 0x18, PT ;  /* 0x000000180000780c */ /* 0x000fe40003f64270 */
[----:B0-----:R-:W-:-:S02]  /*7b00*/  LEA R6, P5, R46, R202, 0x1 ;  /* 0x000000ca2e067211 */ /* 0x001fc400078a08ff */
[C---:B------:R-:W-:Y:S02]  /*7b10*/  LEA R8, P6, R47.reuse, R202, 0x1 ;  /* 0x000000ca2f087211 */ /* 0x040fe400078c08ff */
[----:B------:R-:W-:Y:S02]  /*7b20*/  SHF.L.U64.HI R227, R47, 0x1, R227 ;  /* 0x000000012fe37819 */ /* 0x000fe400000102e3 */
[----:B------:R-:W-:Y:S01]  /*7b30*/  ISETP.GT.AND P4, PT, R0, 0x1a, PT ;  /* 0x0000001a0000780c */ /* 0x000fe20003f84270 */
[C---:B------:R-:W-:Y:S01]  /*7b40*/  IMAD.X R7, R203.reuse, 0x1, R228, P5 ;  /* 0x00000001cb077824 */ /* 0x040fe200028e06e4 */
[----:B------:R-:W-:Y:S01]  /*7b50*/  PRMT R219, RZ, 0x7610, R219 ;  /* 0x00007610ffdb7816 */ /* 0x000fe200000000db */
[----:B------:R-:W-:Y:S01]  /*7b60*/  IMAD.X R9, R203, 0x1, R227, P6 ;  /* 0x00000001cb097824 */ /* 0x000fe200030e06e3 */
[----:B------:R-:W-:Y:S02]  /*7b70*/  SHF.R.S32.HI R227, RZ, 0x1f, R49 ;  /* 0x0000001fffe37819 */ /* 0x000fe40000011431 */
[----:B------:R-:W-:-:S02]  /*7b80*/  PRMT R218, RZ, 0x7610, R218 ;  /* 0x00007610ffda7816 */ /* 0x000fc400000000da */
[----:B------:R-:W-:Y:S01]  /*7b90*/  PRMT R217, RZ, 0x7610, R217 ;  /* 0x00007610ffd97816 */ /* 0x000fe200000000d9 */
[----:B------:R0:W5:Y:S01]  /*7ba0*/  @P1 LDG.E.U16 R219, desc[UR22][R6.64] ;  /* 0x0000001606db1981 */ /* 0x000162000c1e1500 */
[----:B------:R-:W-:Y:S02]  /*7bb0*/  SHF.R.S32.HI R228, RZ, 0x1f, R48 ;  /* 0x0000001fffe47819 */ /* 0x000fe40000011430 */
[----:B------:R-:W-:Y:S01]  /*7bc0*/  SHF.L.U64.HI R227, R49, 0x1, R227 ;  /* 0x0000000131e37819 */ /* 0x000fe200000102e3 */
[----:B------:R1:W5:Y:S01]  /*7bd0*/  @P3 LDG.E.U16 R218, desc[UR22][R4.64] ;  /* 0x0000001604da3981 */ /* 0x000362000c1e1500 */
[----:B------:R-:W-:-:S03]  /*7be0*/  SHF.L.U64.HI R228, R48, 0x1, R228 ;  /* 0x0000000130e47819 */ /* 0x000fc600000102e4 */
[----:B------:R4:W5:Y:S01]  /*7bf0*/  @P4 LDG.E.U16 R217, desc[UR22][R8.64] ;  /* 0x0000001608d94981 */ /* 0x000962000c1e1500 */
[-C--:B0-----:R-:W-:Y:S02]  /*7c00*/  LEA R6, P6, R49, R202.reuse, 0x1 ;  /* 0x000000ca31067211 */ /* 0x081fe400078c08ff */
[----:B------:R-:W-:Y:S02]  /*7c10*/  ISETP.GT.AND P4, PT, R0, 0x1c, PT ;  /* 0x0000001c0000780c */ /* 0x000fe40003f84270 */
[----:B-1----:R-:W-:Y:S01]  /*7c20*/  LEA R4, P1, R48, R202, 0x1 ;  /* 0x000000ca30047211 */ /* 0x002fe200078208ff */
[C---:B------:R-:W-:Y:S01]  /*7c30*/  IMAD.X R7, R203.reuse, 0x1, R227, P6 ;  /* 0x00000001cb077824 */ /* 0x040fe200030e06e3 */
[----:B------:R-:W-:Y:S02]  /*7c40*/  SHF.R.S32.HI R227, RZ, 0x1f, R50 ;  /* 0x0000001fffe37819 */ /* 0x000fe40000011432 */
[C---:B------:R-:W-:Y:S01]  /*7c50*/  ISETP.GT.AND P3, PT, R0.reuse, 0x1d, PT ;  /* 0x0000001d0000780c */ /* 0x040fe20003f64270 */
[----:B------:R-:W-:Y:S01]  /*7c60*/  IMAD.X R5, R203, 0x1, R228, P1 ;  /* 0x00000001cb057824 */ /* 0x000fe200008e06e4 */
[----:B------:R-:W-:-:S02]  /*7c70*/  ISETP.GT.AND P1, PT, R0, RZ, PT ;  /* 0x000000ff0000720c */ /* 0x000fc40003f24270 */
[C---:B----4-:R-:W-:Y:S02]  /*7c80*/  LEA R8, P6, R50.reuse, R202, 0x1 ;  /* 0x000000ca32087211 */ /* 0x050fe400078c08ff */
[----:B------:R-:W-:Y:S02]  /*7c90*/  SHF.L.U64.HI R227, R50, 0x1, R227 ;  /* 0x0000000132e37819 */ /* 0x000fe400000102e3 */
[----:B------:R-:W-:Y:S02]  /*7ca0*/  PRMT R220, RZ, 0x7610, R220 ;  /* 0x00007610ffdc7816 */ /* 0x000fe400000000dc */
[----:B------:R-:W-:Y:S01]  /*7cb0*/  ISETP.GT.AND P5, PT, R0, 0x1b, PT ;  /* 0x0000001b0000780c */ /* 0x000fe20003fa4270 */
[----:B------:R-:W-:Y:S01]  /*7cc0*/  IMAD.X R9, R203, 0x1, R227, P6 ;  /* 0x00000001cb097824 */ /* 0x000fe200030e06e3 */
[----:B------:R-:W-:Y:S02]  /*7cd0*/  PRMT R221, RZ, 0x7610, R221 ;  /* 0x00007610ffdd7816 */ /* 0x000fe400000000dd */
[----:B------:R-:W-:Y:S01]  /*7ce0*/  SHF.R.S32.HI R227, RZ, 0x1f, R51 ;  /* 0x0000001fffe37819 */ /* 0x000fe20000011433 */
[----:B------:R0:W5:Y:S01]  /*7cf0*/  @P4 LDG.E.U16 R220, desc[UR22][R6.64] ;  /* 0x0000001606dc4981 */ /* 0x000162000c1e1500 */
[----:B------:R-:W-:-:S02]  /*7d00*/  PRMT R223, RZ, 0x7610, R223 ;  /* 0x00007610ffdf7816 */ /* 0x000fc400000000df */
[C---:B------:R-:W-:Y:S01]  /*7d10*/  SHF.L.U64.HI R227, R51.reuse, 0x1, R227 ;  /* 0x0000000133e37819 */ /* 0x040fe200000102e3 */
[----:B------:R1:W5:Y:S01]  /*7d20*/  @P3 LDG.E.U16 R221, desc[UR22][R8.64] ;  /* 0x0000001608dd3981 */ /* 0x000362000c1e1500 */
[----:B------:R-:W-:Y:S02]  /*7d30*/  PRMT R222, RZ, 0x7610, R222 ;  /* 0x00007610ffde7816 */ /* 0x000fe400000000de */
[----:B0-----:R-:W-:-:S04]  /*7d40*/  LEA R6, P6, R51, R202, 0x1 ;  /* 0x000000ca33067211 */ /* 0x001fc800078c08ff */
[----:B------:R0:W5:Y:S01]  /*7d50*/  @P5 LDG.E.U16 R222, desc[UR22][R4.64] ;  /* 0x0000001604de5981 */ /* 0x000162000c1e1500 */
[----:B-1----:R-:W-:Y:S02]  /*7d60*/  @P1 IMAD.MOV.U32 R8, RZ, RZ, R202 ;  /* 0x000000ffff081224 */ /* 0x002fe400078e00ca */
[----:B------:R-:W-:Y:S02]  /*7d70*/  @P1 IMAD.MOV.U32 R9, RZ, RZ, R203 ;  /* 0x000000ffff091224 */ /* 0x000fe400078e00cb */
[----:B------:R-:W-:Y:S01]  /*7d80*/  IMAD.X R7, R203, 0x1, R227, P6 ;  /* 0x00000001cb077824 */ /* 0x000fe200030e06e3 */
[----:B------:R-:W-:Y:S02]  /*7d90*/  SHF.R.S32.HI R227, RZ, 0x1f, R53 ;  /* 0x0000001fffe37819 */ /* 0x000fe40000011435 */
[C---:B------:R-:W-:Y:S01]  /*7da0*/  ISETP.GT.AND P3, PT, R0.reuse, 0x1e, PT ;  /* 0x0000001e0000780c */ /* 0x040fe20003f64270 */
[----:B------:R1:W5:Y:S01]  /*7db0*/  @P1 LDG.E.U16 R223, desc[UR22][R8.64] ;  /* 0x0000001608df1981 */ /* 0x000362000c1e1500 */
[----:B------:R-:W-:-:S02]  /*7dc0*/  ISETP.GT.AND P4, PT, R0, 0x1f, PT ;  /* 0x0000001f0000780c */ /* 0x000fc40003f84270 */
[----:B------:R-:W-:Y:S01]  /*7dd0*/  ISETP.GT.AND P6, PT, R0, 0x1, PT ;  /* 0x000000010000780c */ /* 0x000fe20003fc4270 */
[----:B------:R-:W-:Y:S01]  /*7de0*/  USHF.L.U32 UR4, UR4, 0x1f, URZ ;  /* 0x0000001f04047899 */ /* 0x000fe200080006ff */
[CC--:B0-----:R-:W-:Y:S02]  /*7df0*/  LEA R4, P5, R53.reuse, R202.reuse, 0x1 ;  /* 0x000000ca35047211 */ /* 0x0c1fe400078a08ff */
[----:B------:R-:W-:Y:S02]  /*7e00*/  SHF.L.U64.HI R227, R53, 0x1, R227 ;  /* 0x0000000135e37819 */ /* 0x000fe400000102e3 */
[----:B-1----:R-:W-:Y:S02]  /*7e10*/  IADD3 R8, P1, PT, R3, R202, RZ ;  /* 0x000000ca03087210 */ /* 0x002fe40007f3e0ff */
[----:B------:R-:W-:Y:S01]  /*7e20*/  PRMT R226, RZ, 0x7610, R226 ;  /* 0x00007610ffe27816 */ /* 0x000fe200000000e2 */
[C---:B------:R-:W-:Y:S01]  /*7e30*/  IMAD.X R5, R203.reuse, 0x1, R227, P5 ;  /* 0x00000001cb057824 */ /* 0x040fe200028e06e3 */
[----:B------:R-:W-:Y:S01]  /*7e40*/  PRMT R224, RZ, 0x7610, R224 ;  /* 0x00007610ffe07816 */ /* 0x000fe200000000e0 */
[----:B------:R-:W-:Y:S01]  /*7e50*/  IMAD.X R9, R203, 0x1, R52, P1 ;  /* 0x00000001cb097824 */ /* 0x000fe200008e0634 */
[----:B------:R-:W-:Y:S01]  /*7e60*/  PRMT R225, RZ, 0x7610, R225 ;  /* 0x00007610ffe17816 */ /* 0x000fe200000000e1 */
[----:B------:R-:W-:Y:S01]  /*7e70*/  IMAD.U32 R227, RZ, RZ, UR4 ;  /* 0x00000004ffe37e24 */ /* 0x000fe2000f8e00ff */
[----:B------:R-:W5:Y:S04]  /*7e80*/  @P3 LDG.E.U16 R226, desc[UR22][R6.64] ;  /* 0x0000001606e23981 */ /* 0x000f68000c1e1500 */
[----:B------:R2:W5:Y:S04]  /*7e90*/  @P4 LDG.E.U16 R225, desc[UR22][R4.64] ;  /* 0x0000001604e14981 */ /* 0x000568000c1e1500 */
[----:B------:R0:W5:Y:S01]  /*7ea0*/  @P6 LDG.E.U16 R224, desc[UR22][R8.64] ;  /* 0x0000001608e06981 */ /* 0x000162000c1e1500 */
[----:B------:R-:W1:Y:S01]  /*7eb0*/  SYNCS.PHASECHK.TRANS64.TRYWAIT P1, [UR8], R227 ;  /* 0x000000e3ff0075a7 */ /* 0x000e620008021108 */
[----:B--2---:R-:W-:-:S02]  /*7ec0*/  PRMT R5, R10, 0x5410, R12 ;  /* 0x000054100a057816 */ /* 0x004fc4000000000c */
[----:B---3--:R-:W-:Y:S01]  /*7ed0*/  PRMT R6, R11, 0x5410, R14 ;  /* 0x000054100b067816 */ /* 0x008fe2000000000e */
[----:B01----:R-:W-:Y:S06]  /*7ee0*/  @!P1 BRA `(.L_x_9) ;  /* 0x0000009800109947 */ /* 0x003fec0003800000 */
.L_x_17:
[----:B------:R0:W-:Y:S01]  /*7ef0*/  STL [R1+0x8], R2 ;  /* 0x0000080201007387 */ /* 0x0001e20000100800 */
[----:B-----5:R-:W-:Y:S01]  /*7f00*/  PRMT R7, R13, 0x5410, R16 ;  /* 0x000054100d077816 */ /* 0x020fe20000000010 */
[----:B------:R-:W-:Y:S01]  /*7f10*/  IMAD.WIDE R72, R35, 0x2, R72 ;  /* 0x0000000223487825 */ /* 0x000fe200078e0248 */
[----:B------:R-:W-:Y:S02]  /*7f20*/  PRMT R8, R15, 0x5410, R18 ;  /* 0x000054100f087816 */ /* 0x000fe40000000012 */
[----:B------:R-:W-:Y:S01]  /*7f30*/  PRMT R9, R17, 0x5410, R205 ;  /* 0x0000541011097816 */ /* 0x000fe200000000cd */
[----:B------:R-:W-:Y:S01]  /*7f40*/  IMAD.WIDE R76, R35, 0x2, R76 ;  /* 0x00000002234c7825 */ /* 0x000fe200078e024c */
[----:B------:R-:W-:Y:S02]  /*7f50*/  PRMT R10, R19, 0x5410, R207 ;  /* 0x00005410130a7816 */ /* 0x000fe400000000cf */
[----:B------:R-:W-:Y:S01]  /*7f60*/  PRMT R11, R206, 0x5410, R209 ;  /* 0x00005410ce0b7816 */ /* 0x000fe200000000d1 */
[----:B0-----:R-:W0:Y:S01]  /*7f70*/  S2R R2, SR_TID.X ;  /* 0x0000000000027919 */ /* 0x001e220000002100 */
[----:B------:R-:W-:Y:S01]  /*7f80*/  PRMT R12, R208, 0x5410, R211 ;  /* 0x00005410d00c7816 */ /* 0x000fe200000000d3 */
[----:B------:R-:W-:Y:S01]  /*7f90*/  IMAD.WIDE R80, R35, 0x2, R80 ;  /* 0x0000000223507825 */ /* 0x000fe200078e0250 */
[----:B------:R-:W-:-:S02]  /*7fa0*/  PRMT R13, R210, 0x5410, R213 ;  /* 0x00005410d20d7816 */ /* 0x000fc400000000d5 */
[----:B------:R-:W-:Y:S01]  /*7fb0*/  PRMT R14, R212, 0x5410, R215 ;  /* 0x00005410d40e7816 */ /* 0x000fe200000000d7 */
[C---:B------:R-:W-:Y:S01]  /*7fc0*/  IMAD.WIDE R84, R35.reuse, 0x2, R84 ;  /* 0x0000000223547825 */ /* 0x040fe200078e0254 */
[----:B------:R-:W-:Y:S02]  /*7fd0*/  PRMT R15, R214, 0x5410, R216 ;  /* 0x00005410d60f7816 */ /* 0x000fe400000000d8 */
[----:B------:R-:W-:Y:S01]  /*7fe0*/  PRMT R16, R218, 0x5410, R219 ;  /* 0x00005410da107816 */ /* 0x000fe200000000db */
[----:B------:R-:W-:Y:S01]  /*7ff0*/  IMAD.WIDE R88, R35, 0x2, R88 ;  /* 0x0000000223587825 */ /* 0x000fe200078e0258 */
[----:B------:R-:W-:Y:S02]  /*8000*/  PRMT R17, R217, 0x5410, R222 ;  /* 0x00005410d9117816 */ /* 0x000fe400000000de */
[----:B------:R-:W-:Y:S01]  /*8010*/  PRMT R18, R220, 0x5410, R221 ;  /* 0x00005410dc127816 */ /* 0x000fe200000000dd */
[----:B------:R-:W-:Y:S01]  /*8020*/  IMAD.WIDE R92, R35, 0x2, R92 ;  /* 0x00000002235c7825 */ /* 0x000fe200078e025c */
[----:B------:R-:W-:-:S02]  /*8030*/  PRMT R19, R226, 0x5410, R225 ;  /* 0x00005410e2137816 */ /* 0x000fc400000000e1 */
[----:B------:R-:W-:Y:S01]  /*8040*/  PRMT R4, R223, 0x5410, R224 ;  /* 0x00005410df047816 */ /* 0x000fe200000000e0 */
[----:B------:R-:W-:-:S03]  /*8050*/  IMAD.WIDE R96, R35, 0x2, R96 ;  /* 0x0000000223607825 */ /* 0x000fc600078e0260 */
[----:B------:R1:W-:Y:S01]  /*8060*/  STTM.x16 tmem[UR12+0x100], R4 ;  /* 0x00010004000079ed */ /* 0x0003e2000824000c */
[----:B------:R-:W2:Y:S01]  /*8070*/  FENCE.VIEW.ASYNC.T ;  /* 0x00000000000073c6 */ /* 0x000ea20000000200 */
[----:B------:R-:W-:-:S04]  /*8080*/  IMAD.WIDE R100, R35, 0x2, R100 ;  /* 0x0000000223647825 */ /* 0x000fc800078e0264 */
[----:B------:R-:W-:-:S04]  /*8090*/  IMAD.WIDE R104, R35, 0x2, R104 ;  /* 0x0000000223687825 */ /* 0x000fc800078e0268 */
[----:B------:R-:W-:Y:S01]  /*80a0*/  IMAD.WIDE R108, R35, 0x2, R108 ;  /* 0x00000002236c7825 */ /* 0x000fe200078e026c */
[----:B0-----:R-:W-:-:S03]  /*80b0*/  LOP3.LUT R2, R2, 0x1f, RZ, 0xc0, !PT ;  /* 0x0000001f02027812 */ /* 0x001fc600078ec0ff */
[C---:B------:R-:W-:Y:S01]  /*80c0*/  IMAD.WIDE R112, R35.reuse, 0x2, R112 ;  /* 0x0000000223707825 */ /* 0x040fe200078e0270 */
[----:B------:R-:W-:Y:S02]  /*80d0*/  ISETP.GE.AND P1, PT, R2, R0, PT ;  /* 0x000000000200720c */ /* 0x000fe40003f26270 */
[----:B------:R-:W-:Y:S01]  /*80e0*/  PRMT R205, RZ, 0x7610, R205 ;  /* 0x00007610ffcd7816 */ /* 0x000fe200000000cd */
[C---:B------:R-:W-:Y:S01]  /*80f0*/  IMAD.WIDE R116, R35.reuse, 0x2, R116 ;  /* 0x0000000223747825 */ /* 0x040fe200078e0274 */
[----:B------:R-:W-:Y:S01]  /*8100*/  PRMT R207, RZ, 0x7610, R207 ;  /* 0x00007610ffcf7816 */ /* 0x000fe200000000cf */
[----:B------:R0:W5:Y:S01]  /*8110*/  LDL.LU R2, [R1+0x8] ;  /* 0x0000080001027983 */ /* 0x0001620000300800 */
[----:B------:R-:W-:Y:S01]  /*8120*/  PRMT R209, RZ, 0x7610, R209 ;  /* 0x00007610ffd17816 */ /* 0x000fe200000000d1 */
[C---:B------:R-:W-:Y:S01]  /*8130*/  IMAD.WIDE R120, R35.reuse, 0x2, R120 ;  /* 0x0000000223787825 */ /* 0x040fe200078e0278 */
[----:B------:R-:W-:Y:S02]  /*8140*/  PRMT R211, RZ, 0x7610, R211 ;  /* 0x00007610ffd37816 */ /* 0x000fe400000000d3 */
[----:B------:R-:W-:Y:S01]  /*8150*/  PRMT R213, RZ, 0x7610, R213 ;  /* 0x00007610ffd57816 */ /* 0x000fe200000000d5 */
[----:B------:R-:W-:Y:S01]  /*8160*/  IMAD.WIDE R124, R35, 0x2, R124 ;  /* 0x00000002237c7825 */ /* 0x000fe200078e027c */
[----:B------:R-:W-:-:S02]  /*8170*/  PRMT R215, RZ, 0x7610, R215 ;  /* 0x00007610ffd77816 */ /* 0x000fc400000000d7 */
[----:B------:R-:W-:Y:S01]  /*8180*/  PRMT R217, RZ, 0x7610, R217 ;  /* 0x00007610ffd97816 */ /* 0x000fe200000000d9 */
[C---:B------:R-:W-:Y:S01]  /*8190*/  IMAD.WIDE R128, R35.reuse, 0x2, R128 ;  /* 0x0000000223807825 */ /* 0x040fe200078e0280 */
[----:B------:R-:W-:Y:S02]  /*81a0*/  PRMT R219, RZ, 0x7610, R219 ;  /* 0x00007610ffdb7816 */ /* 0x000fe400000000db */
[----:B------:R-:W-:Y:S01]  /*81b0*/  PRMT R221, RZ, 0x7610, R221 ;  /* 0x00007610ffdd7816 */ /* 0x000fe200000000dd */
[C---:B------:R-:W-:Y:S01]  /*81c0*/  IMAD.WIDE R132, R35.reuse, 0x2, R132 ;  /* 0x0000000223847825 */ /* 0x040fe200078e0284 */
[----:B--2---:R-:W-:Y:S01]  /*81d0*/  BAR.SYNC.DEFER_BLOCKING 0x0 ;  /* 0x0000000000007b1d */ /* 0x004fe20000010000 */
[----:B------:R-:W-:Y:S02]  /*81e0*/  PRMT R223, RZ, 0x7610, R223 ;  /* 0x00007610ffdf7816 */ /* 0x000fe400000000df */
[----:B-1----:R-:W-:Y:S01]  /*81f0*/  PRMT R4, RZ, 0x7610, R4 ;  /* 0x00007610ff047816 */ /* 0x002fe20000000004 */
[----:B------:R-:W-:Y:S01]  /*8200*/  IMAD.WIDE R136, R35, 0x2, R136 ;  /* 0x0000000223887825 */ /* 0x000fe200078e0288 */
[----:B------:R-:W-:-:S02]  /*8210*/  PRMT R6, RZ, 0x7610, R6 ;  /* 0x00007610ff067816 */ /* 0x000fc40000000006 */
[----:B------:R-:W-:Y:S01]  /*8220*/  PRMT R8, RZ, 0x7610, R8 ;  /* 0x00007610ff087816 */ /* 0x000fe20000000008 */
[C---:B------:R-:W-:Y:S01]  /*8230*/  IMAD.WIDE R140, R35.reuse, 0x2, R140 ;  /* 0x00000002238c7825 */ /* 0x040fe200078e028c */
[----:B------:R-:W-:Y:S02]  /*8240*/  PRMT R10, RZ, 0x7610, R10 ;  /* 0x00007610ff0a7816 */ /* 0x000fe4000000000a */
        /* <DEDUP_REMOVED lines=11> */
[----:B------:R-:W-:Y:S01]  /*8300*/  PRMT R231, RZ, 0x7610, R231 ;  /* 0x00007610ffe77816 */ /* 0x000fe200000000e7 */
[----:B------:R-:W2:Y:S01]  /*8310*/  @!P1 LDG.E.U16 R211, desc[UR22][R152.64] ;  /* 0x0000001698d39981 */ /* 0x000ea2000c1e1500 */
[----:B------:R-:W-:Y:S01]  /*8320*/  PRMT R232, RZ, 0x7610, R232 ;  /* 0x00007610ffe87816 */ /* 0x000fe200000000e8 */
[C---:B------:R-:W-:Y:S01]  /*8330*/  IMAD.WIDE R160, R35.reuse, 0x2, R160 ;  /* 0x0000000223a07825 */ /* 0x040fe200078e02a0 */
[----:B------:R-:W-:Y:S01]  /*8340*/  PRMT R233, RZ, 0x7610, R233 ;  /* 0x00007610ffe97816 */ /* 0x000fe200000000e9 */
[----:B------:R-:W3:Y:S01]  /*8350*/  @!P1 LDG.E.U16 R209, desc[UR22][R156.64] ;  /* 0x000000169cd19981 */ /* 0x000ee2000c1e1500 */
[----:B------:R-:W-:Y:S01]  /*8360*/  PRMT R234, RZ, 0x7610, R234 ;  /* 0x00007610ffea7816 */ /* 0x000fe200000000ea */
[C---:B------:R-:W-:Y:S01]  /*8370*/  IMAD.WIDE R164, R35.reuse, 0x2, R164 ;  /* 0x0000000223a47825 */ /* 0x040fe200078e02a4 */
[----:B------:R-:W-:Y:S01]  /*8380*/  PRMT R235, RZ, 0x7610, R235 ;  /* 0x00007610ffeb7816 */ /* 0x000fe200000000eb */
[----:B------:R-:W4:Y:S01]  /*8390*/  @!P1 LDG.E.U16 R207, desc[UR22][R160.64] ;  /* 0x00000016a0cf9981 */ /* 0x000f22000c1e1500 */
        /* <DEDUP_REMOVED lines=75> */
[----:B------:R-:W4:Y:S02]  /*8850*/  @!P1 LDG.E.U16 R231, desc[UR22][R112.64] ;  /* 0x0000001670e79981 */ /* 0x000f24000c1e1500 */
[----:B------:R-:W-:-:S02]  /*8860*/  IMAD.WIDE R118, R35, 0x2, R118 ;  /* 0x0000000223767825 */ /* 0x000fc400078e0276 */
[----:B------:R-:W4:Y:S02]  /*8870*/  @!P1 LDG.E.U16 R232, desc[UR22][R108.64] ;  /* 0x000000166ce89981 */ /* 0x000f24000c1e1500 */
[C---:B------:R-:W-:Y:S02]  /*8880*/  IMAD.WIDE R122, R35.reuse, 0x2, R122 ;  /* 0x00000002237a7825 */ /* 0x040fe400078e027a */
[----:B------:R-:W4:Y:S02]  /*8890*/  @!P1 LDG.E.U16 R233, desc[UR22][R104.64] ;  /* 0x0000001668e99981 */ /* 0x000f24000c1e1500 */
[C---:B------:R-:W-:Y:S02]  /*88a0*/  IMAD.WIDE R126, R35.reuse, 0x2, R126 ;  /* 0x00000002237e7825 */ /* 0x040fe400078e027e */
        /* <DEDUP_REMOVED lines=35> */
[----:B------:R-:W-:Y:S02]  /*8ae0*/  IMAD.WIDE R70, R35, 0x2, R70 ;  /* 0x0000000223467825 */ /* 0x000fe400078e0246 */
[----:B------:R-:W4:Y:S04]  /*8af0*/  @!P1 LDG.E.U16 R5, desc[UR22][R194.64] ;  /* 0x00000016c2059981 */ /* 0x000f28000c1e1500 */
        /* <DEDUP_REMOVED lines=20> */
[----:B------:R-:W4:Y:S01]  /*8c40*/  @!P1 LDG.E.U16 R252, desc[UR22][R70.64] ;  /* 0x0000001646fc9981 */ /* 0x000f22000c1e1500 */
[----:B------:R-:W-:Y:S01]  /*8c50*/  BAR.SYNC.DEFER_BLOCKING 0x0 ;  /* 0x0000000000007b1d */ /* 0x000fe20000010000 */
[----:B------:R-:W-:-:S04]  /*8c60*/  ULEA UR8, UR21, UR11, 0x3 ;  /* 0x0000000b15087291 */ /* 0x000fc8000f8e18ff */
[----:B------:R-:W-:Y:S01]  /*8c70*/  UIADD3 UR8, UPT, UPT, UR8, 0x8000, URZ ;  /* 0x0000800008087890 */ /* 0x000fe2000fffe0ff */
[----:B--2---:R0:W-:Y:S04]  /*8c80*/  STS.U16 [R33+UR11+0x5600], R211 ;  /* 0x005600d321007988 */ /* 0x0041e8000800040b */
[----:B---3--:R0:W-:Y:S04]  /*8c90*/  STS.U16 [R33+UR11+0x5400], R209 ;  /* 0x005400d121007988 */ /* 0x0081e8000800040b */
[----:B----4-:R0:W-:Y:S04]  /*8ca0*/  STS.U16 [R33+UR11+0x5200], R207 ;  /* 0x005200cf21007988 */ /* 0x0101e8000800040b */
        /* <DEDUP_REMOVED lines=62> */
[----:B-1----:R-:W1:Y:S02]  /*9090*/  FENCE.VIEW.ASYNC.S ;  /* 0x00000000000073c6 */ /* 0x002e640000000000 */
[----:B-1----:R-:W-:Y:S06]  /*90a0*/  BAR.SYNC.DEFER_BLOCKING 0x0 ;  /* 0x0000000000007b1d */ /* 0x002fec0000010000 */
[----:B------:R-:W-:Y:S05]  /*90b0*/  @P0 BRA `(.L_x_10) ;  /* 0x0000000000340947 */ /* 0x000fea0003800000 */
[----:B------:R-:W-:Y:S01]  /*90c0*/  UIADD3 UR24, UPT, UPT, UR10, 0x108, URZ ;  /* 0x000001080a187890 */ /* 0x000fe2000fffe0ff */
[----:B------:R-:W-:Y:S01]  /*90d0*/  UMOV UR16, UR6 ;  /* 0x0000000600107c82 */ /* 0x000fe20008000000 */
[----:B------:R-:W-:Y:S01]  /*90e0*/  UMOV UR17, 0x80004020 ;  /* 0x8000402000117882 */ /* 0x000fe20000000000 */
[----:B------:R-:W-:Y:S01]  /*90f0*/  UMOV UR18, 0x0 ;  /* 0x0000000000127882 */ /* 0x000fe20000000000 */
[----:B------:R-:W-:Y:S01]  /*9100*/  UMOV UR19, 0x8400490 ;  /* 0x0840049000137882 */ /* 0x000fe20000000000 */
[----:B------:R-:W-:Y:S01]  /*9110*/  UMOV UR9, URZ ;  /* 0x000000ff00097c82 */ /* 0x000fe20008000000 */
[----:B------:R-:W-:Y:S01]  /*9120*/  UMOV UR26, 0x0 ;  /* 0x00000000001a7882 */ /* 0x000fe20000000000 */
[----:B------:R-:W-:Y:S01]  /*9130*/  UMOV UR27, 0x8400490 ;  /* 0x08400490001b7882 */ /* 0x000fe20000000000 */
[----:B------:R1:W-:Y:S01]  /*9140*/  UTCHMMA tmem[UR13], gdesc[UR16], tmem[UR10], tmem[UR18], idesc[UR19], UPT ;  /* 0x00ff12100d0079ea */ /* 0x0003e2000b80000a */
[----:B------:R-:W-:Y:S01]  /*9150*/  UMOV UR4, UR8 ;  /* 0x0000000800047c82 */ /* 0x000fe20008000000 */
[----:B------:R1:W-:Y:S01]  /*9160*/  UTCHMMA tmem[UR24], gdesc[UR14], tmem[UR10], tmem[UR26], idesc[UR27], UPT ;  /* 0x00ff1a0e180079ea */ /* 0x0003e2000b80000a */
[----:B------:R1:W-:Y:S01]  /*9170*/  UTCBAR [UR4], URZ ;  /* 0x000000ff040073e9 */ /* 0x0003e200080000ff */
[----:B------:R-:W-:-:S02]  /*9180*/  NOP ;  /* 0x0000000000007918 */ /* 0x000fc40000000000 */
.L_x_10:
[----:B------:R-:W-:Y:S01]  /*9190*/  UIADD3 UR21, UPT, UPT, UR21, 0x1, URZ ;  /* 0x0000000115157890 */ /* 0x000fe2000fffe0ff */
[----:B0-----:R-:W-:Y:S01]  /*91a0*/  IMAD.MOV.U32 R4, RZ, RZ, R202 ;  /* 0x000000ffff047224 */ /* 0x001fe200078e00ca */
[----:B------:R-:W-:Y:S01]  /*91b0*/  UIADD3 UR20, UPT, UPT, UR20, -0x1, URZ ;  /* 0xffffffff14147890 */ /* 0x000fe2000fffe0ff */
[----:B------:R-:W-:Y:S01]  /*91c0*/  IMAD.MOV.U32 R5, RZ, RZ, R203 ;  /* 0x000000ffff057224 */ /* 0x000fe200078e00cb */
[----:B------:R-:W-:Y:S01]  /*91d0*/  UISETP.GT.AND UP1, UPT, UR21, 0x1, UPT ;  /* 0x000000011500788c */ /* 0x000fe2000bf24270 */
[----:B------:R-:W-:Y:S02]  /*91e0*/  VIADD R0, R0, 0xffffffe0 ;  /* 0xffffffe000007836 */ /* 0x000fe40000000000 */
[----:B------:R-:W-:Y:S01]  /*91f0*/  IMAD.WIDE R4, R32, 0x2, R4 ;  /* 0x0000000220047825 */ /* 0x000fe200078e0204 */
[----:B-1----:R-:W-:Y:S02]  /*9200*/  USEL UR4, URZ, 0x1, !UP1 ;  /* 0x00000001ff047887 */ /* 0x002fe4000c800000 */
[----:B------:R-:W-:Y:S01]  /*9210*/  USEL UR21, UR21, URZ, !UP1 ;  /* 0x000000ff15157287 */ /* 0x000fe2000c800000 */
[----:B------:R-:W-:Y:S01]  /*9220*/  IMAD.MOV.U32 R202, RZ, RZ, R4 ;  /* 0x000000ffffca7224 */ /* 0x000fe200078e0004 */
[----:B------:R-:W-:Y:S01]  /*9230*/  UISETP.NE.U32.AND UP1, UPT, UR20, URZ, UPT ;  /* 0x000000ff1400728c */ /* 0x000fe2000bf25070 */
[----:B------:R-:W-:Y:S01]  /*9240*/  IMAD.MOV.U32 R203, RZ, RZ, R5 ;  /* 0x000000ffffcb7224 */ /* 0x000fe200078e0005 */
[----:B------:R-:W-:-:S03]  /*9250*/  ULOP3.LUT UR9, UR5, UR4, URZ, 0x3c, !UPT ;  /* 0x0000000405097292 */ /* 0x000fc6000f8e3cff */
[----:B------:R-:W-:-:S04]  /*9260*/  UMOV UR4, UR5 ;  /* 0x0000000500047c82 */ /* 0x000fc80008000000 */
[----:B------:R-:W-:Y:S01]  /*9270*/  UMOV UR5, UR9 ;  /* 0x0000000900057c82 */ /* 0x000fe20008000000 */
[----:B------:R-:W-:Y:S05]  /*9280*/  BRA.U UP1, `(.L_x_11) ;  /* 0xffffffe101387547 */ /* 0x000fea000b83ffff */
.L_x_8:
[----:B------:R-:W2:Y:S01]  /*9290*/  LDL.LU R5, [R1+0x4] ;  /* 0x0000040001057983 */ /* 0x000ea20000300800 */
[----:B------:R-:W0:Y:S03]  /*92a0*/  LDCU.128 UR16, c[0x0][0x390] ;  /* 0x00007200ff1077ac */ /* 0x000e260008000c00 */
[----:B------:R-:W0:Y:S01]  /*92b0*/  LDL.LU R4, [R1] ;  /* 0x0000000001047983 */ /* 0x000e220000300800 */
[----:B------:R-:W1:Y:S01]  /*92c0*/  LDCU UR7, c[0x0][0x39c] ;  /* 0x00007380ff0777ac */ /* 0x000e620008000800 */
[----:B-----5:R-:W-:Y:S01]  /*92d0*/  VIADD R0, R2, 0x1 ;  /* 0x0000000102007836 */ /* 0x020fe20000000000 */
[----:B------:R-:W3:Y:S01]  /*92e0*/  LDCU UR6, c[0x0][0x3b4] ;  /* 0x00007680ff0677ac */ /* 0x000ee20008000800 */
[----:B------:R-:W4:Y:S01]  /*92f0*/  LDCU UR5, c[0x0][0x3b8] ;  /* 0x00007700ff0577ac */ /* 0x000f220008000800 */
[----:B------:R-:W0:Y:S01]  /*9300*/  LDCU UR9, c[0x0][0x39c] ;  /* 0x00007380ff0977ac */ /* 0x000e220008000800 */
[----:B------:R-:W0:Y:S01]  /*9310*/  LDCU UR13, c[0x0][0x39c] ;  /* 0x00007380ff0d77ac */ /* 0x000e220008000800 */
[----:B------:R-:W0:Y:S01]  /*9320*/  LDCU UR14, c[0x0][0x39c] ;  /* 0x00007380ff0e77ac */ /* 0x000e220008000800 */
[----:B--2---:R-:W-:-:S02]  /*9330*/  ISETP.GE.AND P1, PT, R5, 0x20, PT ;  /* 0x000000200500780c */ /* 0x004fc40003f26270 */
[C---:B0-----:R-:W-:Y:S01]  /*9340*/  ISETP.GE.AND P0, PT, R4.reuse, UR18, PT ;  /* 0x0000001204007c0c */ /* 0x041fe2000bf06270 */
[----:B---3--:R-:W-:-:S03]  /*9350*/  IMAD R3, R4, UR6, RZ ;  /* 0x0000000604037c24 */ /* 0x008fc6000f8e02ff */
[----:B-1----:R-:W-:Y:S01]  /*9360*/  ISETP.LT.AND P3, PT, R0, UR7, !P0 ;  /* 0x0000000700007c0c */ /* 0x002fe2000c761270 */
[----:B------:R-:W-:-:S06]  /*9370*/  VIADD R0, R2, 0x2 ;  /* 0x0000000202007836 */ /* 0x000fcc0000000000 */
[----:B----4-:R-:W-:Y:S06]  /*9380*/  @!P1 BRA `(.L_x_12) ;  /* 0x0000000000109947 */ /* 0x010fec0003800000 */
[----:B------:R-:W-:-:S06]  /*9390*/  USHF.L.U32 UR4, UR4, 0x1f, URZ ;  /* 0x0000001f04047899 */ /* 0x000fcc00080006ff */
[----:B------:R-:W-:-:S04]  /*93a0*/  IMAD.U32 R4, RZ, RZ, UR4 ;  /* 0x00000004ff047e24 */ /* 0x000fc8000f8e00ff */
[----:B------:R-:W0:Y:S02]  /*93b0*/  SYNCS.PHASECHK.TRANS64.TRYWAIT P1, [UR8], R4 ;  /* 0x00000004ff0075a7 */ /* 0x000e240008021108 */
[----:B0-----:R-:W-:Y:S05]  /*93c0*/  @!P1 BRA `(.L_x_13) ;  /* 0x0000008000e49947 */ /* 0x001fea0003800000 */
.L_x_12:
[----:B------:R-:W-:Y:S01]  /*93d0*/  BAR.SYNC.DEFER_BLOCKING 0x0 ;  /* 0x0000000000007b1d */ /* 0x000fe20000010000 */
[----:B------:R-:W-:Y:S01]  /*93e0*/  IMAD R4, R2, UR5, RZ ;  /* 0x0000000502047c24 */ /* 0x000fe2000f8e02ff */
[----:B------:R-:W-:Y:S01]  /*93f0*/  ISETP.LT.AND P1, PT, R0, UR9, !P0 ;  /* 0x0000000900007c0c */ /* 0x000fe2000c721270 */
[----:B------:R-:W-:Y:S01]  /*9400*/  VIADD R6, R2, 0x3 ;  /* 0x0000000302067836 */ /* 0x000fe20000000000 */
[C---:B------:R-:W-:Y:S01]  /*9410*/  LEA R0, P5, R3.reuse, UR16, 0x1 ;  /* 0x0000001003007c11 */ /* 0x040fe2000f8a08ff */
[----:B------:R-:W-:Y:S01]  /*9420*/  VIADD R5, R4, UR5 ;  /* 0x0000000504057c36 */ /* 0x000fe20008000000 */
[----:B------:R-:W0:Y:S01]  /*9430*/  LDCU UR4, c[0x0][0x39c] ;  /* 0x00007380ff0477ac */ /* 0x000e220008000800 */
[C---:B------:R-:W-:Y:S01]  /*9440*/  VIADD R7, R2.reuse, 0x4 ;  /* 0x0000000402077836 */ /* 0x040fe20000000000 */
[----:B------:R-:W-:Y:S01]  /*9450*/  LEA.HI.X.SX32 R3, R3, UR17, 0x1, P5 ;  /* 0x0000001103037c11 */ /* 0x000fe2000a8f0eff */
[----:B------:R-:W-:Y:S01]  /*9460*/  VIADD R250, R2, 0x6 ;  /* 0x0000000602fa7836 */ /* 0x000fe20000000000 */
[----:B------:R-:W-:Y:S01]  /*9470*/  ISETP.LT.AND P4, PT, R6, UR13, !P0 ;  /* 0x0000000d06007c0c */ /* 0x000fe2000c781270 */
[C---:B------:R-:W-:Y:S01]  /*9480*/  VIADD R6, R5.reuse, UR5 ;  /* 0x0000000505067c36 */ /* 0x040fe20008000000 */
[-C--:B------:R-:W-:Y:S01]  /*9490*/  LEA R138, P5, R4, R0.reuse, 0x1 ;  /* 0x00000000048a7211 */ /* 0x080fe200078a08ff */
[----:B------:R-:W1:Y:S01]  /*94a0*/  LDCU UR6, c[0x0][0x39c] ;  /* 0x00007380ff0677ac */ /* 0x000e620008000800 */
[----:B------:R-:W-:-:S02]  /*94b0*/  LEA R136, P6, R5, R0, 0x1 ;  /* 0x0000000005887211 */ /* 0x000fc400078c08ff */
[-C--:B------:R-:W-:Y:S01]  /*94c0*/  LEA.HI.X.SX32 R139, R4, R3.reuse, 0x1, P5 ;  /* 0x00000003048b7211 */ /* 0x080fe200028f0eff */
[----:B------:R-:W-:Y:S01]  /*94d0*/  VIADD R4, R6, UR5 ;  /* 0x0000000506047c36 */ /* 0x000fe20008000000 */
[-C--:B------:R-:W-:Y:S01]  /*94e0*/  LEA.HI.X.SX32 R137, R5, R3.reuse, 0x1, P6 ;  /* 0x0000000305897211 */ /* 0x080fe200030f0eff */
[----:B------:R-:W2:Y:S01]  /*94f0*/  LDCU UR7, c[0x0][0x39c] ;  /* 0x00007380ff0777ac */ /* 0x000ea20008000800 */
[----:B------:R-:W-:Y:S01]  /*9500*/  ISETP.LT.AND P5, PT, R7, UR14, !P0 ;  /* 0x0000000e07007c0c */ /* 0x000fe2000c7a1270 */
[----:B------:R-:W-:Y:S01]  /*9510*/  VIADD R5, R4, UR5 ;  /* 0x0000000504057c36 */ /* 0x000fe20008000000 */
[----:B------:R-:W-:Y:S01]  /*9520*/  LEA R134, P6, R6, R0, 0x1 ;  /* 0x0000000006867211 */ /* 0x000fe200078c08ff */
[----:B------:R-:W-:Y:S01]  /*9530*/  VIADD R7, R2, 0x5 ;  /* 0x0000000502077836 */ /* 0x000fe20000000000 */
[----:B------:R-:W3:Y:S02]  /*9540*/  @!P2 SYNCS.CCTL.IV [UR11+0x8000] ;  /* 0x00800000ff00a9b1 */ /* 0x000ee4000800000b */
[----:B---3--:R-:W-:Y:S01]  /*9550*/  BAR.SYNC.DEFER_BLOCKING 0x0 ;  /* 0x0000000000007b1d */ /* 0x008fe20000010000 */
[----:B------:R-:W-:-:S02]  /*9560*/  LEA.HI.X.SX32 R135, R6, R3, 0x1, P6 ;  /* 0x0000000306877211 */ /* 0x000fc400030f0eff */
[----:B0-----:R-:W-:-:S03]  /*9570*/  ISETP.LT.AND P6, PT, R7, UR4, !P0 ;  /* 0x0000000407007c0c */ /* 0x001fc6000c7c1270 */
[----:B------:R-:W0:Y:S01]  /*9580*/  LDCU UR4, c[0x0][0x39c] ;  /* 0x00007380ff0477ac */ /* 0x000e220008000800 */
[----:B------:R-:W3:Y:S01]  /*9590*/  LDTM.x64 R68, tmem[UR12] ;  /* 0x0000000c004479ee */ /* 0x000ee20008340000 */
[----:B------:R-:W4:Y:S01]  /*95a0*/  LDCU UR8, c[0x0][0x39c] ;  /* 0x00007380ff0877ac */ /* 0x000f220008000800 */
[----:B------:R-:W5:Y:S01]  /*95b0*/  @!P2 SYNCS.CCTL.IV [UR11+0x8008] ;  /* 0x00800800ff00a9b1 */ /* 0x000f62000800000b */
[----:B------:R-:W-:-:S04]  /*95c0*/  LEA R132, P2, R4, R0, 0x1 ;  /* 0x0000000004847211 */ /* 0x000fc800078408ff */
[-C--:B------:R-:W-:Y:S01]  /*95d0*/  LEA.HI.X.SX32 R133, R4, R3.reuse, 0x1, P2 ;  /* 0x0000000304857211 */ /* 0x080fe200010f0eff */
[----:B------:R-:W-:Y:S01]  /*95e0*/  VIADD R4, R5, UR5 ;  /* 0x0000000505047c36 */ /* 0x000fe20008000000 */
[----:B---3--:R-:W-:Y:S02]  /*95f0*/  F2FP.BF16.F32.PACK_AB R246, R131, R130 ;  /* 0x0000008283f6723e */ /* 0x008fe400000010ff */
[----:B------:R-:W-:Y:S02]  /*9600*/  LEA R130, P2, R5, R0, 0x1 ;  /* 0x0000000005827211 */ /* 0x000fe400078408ff */
[----:B------:R-:W-:Y:S02]  /*9610*/  F2FP.BF16.F32.PACK_AB R242, R127, R126 ;  /* 0x0000007e7ff2723e */ /* 0x000fe400000010ff */
[----:B------:R-:W-:Y:S01]  /*9620*/  LEA.HI.X.SX32 R131, R5, R3, 0x1, P2 ;  /* 0x0000000305837211 */ /* 0x000fe200010f0eff */
[C---:B------:R-:W-:Y:S01]  /*9630*/  VIADD R5, R4.reuse, UR5 ;  /* 0x0000000504057c36 */ /* 0x040fe20008000000 */
[----:B------:R-:W-:-:S02]  /*9640*/  LEA R126, P2, R4, R0, 0x1 ;  /* 0x00000000047e7211 */ /* 0x000fc400078408ff */
[----:B------:R-:W-:Y:S02]  /*9650*/  F2FP.BF16.F32.PACK_AB R238, R123, R122 ;  /* 0x0000007a7bee723e */ /* 0x000fe400000010ff */
[-C--:B------:R-:W-:Y:S01]  /*9660*/  LEA.HI.X.SX32 R127, R4, R3.reuse, 0x1, P2 ;  /* 0x00000003047f7211 */ /* 0x080fe200010f0eff */
[C---:B------:R-:W-:Y:S01]  /*9670*/  VIADD R4, R5.reuse, UR5 ;  /* 0x0000000505047c36 */ /* 0x040fe20008000000 */
        /* <DEDUP_REMOVED lines=30> */
[----:B------:R-:W-:Y:S01]  /*9860*/  F2FP.BF16.F32.PACK_AB R208, R91, R90 ;  /* 0x0000005a5bd0723e */ /* 0x000fe200000010ff */
[C---:B------:R-:W-:Y:S01]  /*9870*/  VIADD R90, R5.reuse, UR5 ;  /* 0x00000005055a7c36 */ /* 0x040fe20008000000 */
[-C--:B------:R-:W-:Y:S02]  /*9880*/  LEA.HI.X.SX32 R97, R4, R3.reuse, 0x1, P2 ;  /* 0x0000000304617211 */ /* 0x080fe400010f0eff */
[----:B------:R-:W-:Y:S02]  /*9890*/  LEA R100, P2, R5, R0, 0x1 ;  /* 0x0000000005647211 */ /* 0x000fe400078408ff */
[----:B------:R-:W-:Y:S02]  /*98a0*/  F2FP.BF16.F32.PACK_AB R224, R109, R108 ;  /* 0x0000006c6de0723e */ /* 0x000fe400000010ff */
[----:B------:R-:W-:Y:S01]  /*98b0*/  F2FP.BF16.F32.PACK_AB R202, R87, R86 ;  /* 0x0000005657ca723e */ /* 0x000fe200000010ff */
[----:B------:R-:W-:Y:S01]  /*98c0*/  VIADD R86, R90, UR5 ;  /* 0x000000055a567c36 */ /* 0x000fe20008000000 */
[----:B------:R-:W-:-:S02]  /*98d0*/  LEA.HI.X.SX32 R101, R5, R3, 0x1, P2 ;  /* 0x0000000305657211 */ /* 0x000fc400010f0eff */
[----:B------:R-:W-:Y:S01]  /*98e0*/  LEA R108, P2, R90, R0, 0x1 ;  /* 0x000000005a6c7211 */ /* 0x000fe200078408ff */
[----:B------:R-:W3:Y:S01]  /*98f0*/  LDTM.x64 R4, tmem[UR12+0x40] ;  /* 0x0000400c000479ee */ /* 0x000ee20008340000 */
[----:B------:R-:W-:Y:S02]  /*9900*/  F2FP.BF16.F32.PACK_AB R228, R113, R112 ;  /* 0x0000007071e4723e */ /* 0x000fe400000010ff */
[----:B------:R-:W-:Y:S01]  /*9910*/  F2FP.BF16.F32.PACK_AB R200, R85, R84 ;  /* 0x0000005455c8723e */ /* 0x000fe200000010ff */
[----:B------:R-:W-:Y:S01]  /*9920*/  VIADD R84, R86, UR5 ;  /* 0x0000000556547c36 */ /* 0x000fe20008000000 */
[----:B------:R-:W-:Y:S02]  /*9930*/  LEA.HI.X.SX32 R109, R90, R3, 0x1, P2 ;  /* 0x000000035a6d7211 */ /* 0x000fe400010f0eff */
[----:B------:R-:W-:Y:S02]  /*9940*/  LEA R112, P2, R86, R0, 0x1 ;  /* 0x0000000056707211 */ /* 0x000fe400078408ff */
[----:B------:R-:W-:-:S02]  /*9950*/  F2FP.BF16.F32.PACK_AB R232, R117, R116 ;  /* 0x0000007475e8723e */ /* 0x000fc400000010ff */
[----:B------:R-:W-:Y:S01]  /*9960*/  F2FP.BF16.F32.PACK_AB R196, R81, R80 ;  /* 0x0000005051c4723e */ /* 0x000fe200000010ff */
[----:B------:R-:W-:Y:S01]  /*9970*/  VIADD R80, R84, UR5 ;  /* 0x0000000554507c36 */ /* 0x000fe20008000000 */
[-C--:B------:R-:W-:Y:S02]  /*9980*/  LEA.HI.X.SX32 R113, R86, R3.reuse, 0x1, P2 ;  /* 0x0000000356717211 */ /* 0x080fe400010f0eff */
[----:B------:R-:W-:Y:S02]  /*9990*/  LEA R116, P2, R84, R0, 0x1 ;  /* 0x0000000054747211 */ /* 0x000fe400078408ff */
[----:B------:R-:W-:Y:S02]  /*99a0*/  F2FP.BF16.F32.PACK_AB R240, R125, R124 ;  /* 0x0000007c7df0723e */ /* 0x000fe400000010ff */
[----:B------:R-:W-:Y:S01]  /*99b0*/  F2FP.BF16.F32.PACK_AB R192, R77, R76 ;  /* 0x0000004c4dc0723e */ /* 0x000fe200000010ff */
[----:B------:R-:W-:Y:S01]  /*99c0*/  VIADD R76, R80, UR5 ;  /* 0x00000005504c7c36 */ /* 0x000fe20008000000 */
[----:B------:R-:W-:-:S02]  /*99d0*/  LEA.HI.X.SX32 R117, R84, R3, 0x1, P2 ;  /* 0x0000000354757211 */ /* 0x000fc400010f0eff */
[----:B------:R-:W-:Y:S02]  /*99e0*/  LEA R124, P2, R80, R0, 0x1 ;  /* 0x00000000507c7211 */ /* 0x000fe400078408ff */
        /* <DEDUP_REMOVED lines=11> */
[----:B---3--:R-:W-:Y:S01]  /*9aa0*/  F2FP.BF16.F32.PACK_AB R121, R65, R64 ;  /* 0x000000404179723e */ /* 0x008fe200000010ff */
[----:B------:R-:W-:Y:S01]  /*9ab0*/  VIADD R64, R68, UR5 ;  /* 0x0000000544407c36 */ /* 0x000fe20008000000 */
[----:B------:R-:W-:-:S02]  /*9ac0*/  LEA.HI.X.SX32 R143, R72, R3, 0x1, P2 ;  /* 0x00000003488f7211 */ /* 0x000fc400010f0eff */
[----:B------:R-:W-:Y:S02]  /*9ad0*/  LEA R144, P2, R68, R0, 0x1 ;  /* 0x0000000044907211 */ /* 0x000fe400078408ff */
[----:B------:R-:W-:Y:S01]  /*9ae0*/  F2FP.BF16.F32.PACK_AB R141, R61, R60 ;  /* 0x0000003c3d8d723e */ /* 0x000fe200000010ff */
[----:B------:R-:W-:Y:S01]  /*9af0*/  VIADD R60, R64, UR5 ;  /* 0x00000005403c7c36 */ /* 0x000fe20008000000 */
[-C--:B------:R-:W-:Y:S02]  /*9b00*/  LEA.HI.X.SX32 R145, R68, R3.reuse, 0x1, P2 ;  /* 0x0000000344917211 */ /* 0x080fe400010f0eff */
[----:B------:R-:W-:Y:S02]  /*9b10*/  LEA R148, P2, R64, R0, 0x1 ;  /* 0x0000000040947211 */ /* 0x000fe400078408ff */
[----:B------:R-:W-:Y:S01]  /*9b20*/  F2FP.BF16.F32.PACK_AB R147, R57, R56 ;  /* 0x000000383993723e */ /* 0x000fe200000010ff */
        /* <DEDUP_REMOVED lines=37> */
[----:B------:R-:W-:Y:S02]  /*9d80*/  LEA.HI.X.SX32 R175, R28, R3, 0x1, P2 ;  /* 0x000000031caf7211 */ /* 0x000fe400010f0eff */
[----:B------:R-:W-:Y:S02]  /*9d90*/  LEA R176, P2, R24, R0, 0x1 ;  /* 0x0000000018b07211 */ /* 0x000fe400078408ff */
[----:B------:R-:W-:Y:S02]  /*9da0*/  F2FP.BF16.F32.PACK_AB R212, R95, R94 ;  /* 0x0000005e5fd4723e */ /* 0x000fe400000010ff */
[----:B------:R-:W-:-:S02]  /*9db0*/  F2FP.BF16.F32.PACK_AB R210, R93, R92 ;  /* 0x0000005c5dd2723e */ /* 0x000fc400000010ff */
[----:B------:R-:W-:Y:S02]  /*9dc0*/  F2FP.BF16.F32.PACK_AB R204, R89, R88 ;  /* 0x0000005859cc723e */ /* 0x000fe400000010ff */
[----:B------:R-:W-:Y:S02]  /*9dd0*/  F2FP.BF16.F32.PACK_AB R198, R83, R82 ;  /* 0x0000005253c6723e */ /* 0x000fe400000010ff */
[----:B------:R-:W-:Y:S02]  /*9de0*/  F2FP.BF16.F32.PACK_AB R194, R79, R78 ;  /* 0x0000004e4fc2723e */ /* 0x000fe400000010ff */
[----:B------:R-:W-:Y:S02]  /*9df0*/  F2FP.BF16.F32.PACK_AB R190, R75, R74 ;  /* 0x0000004a4bbe723e */ /* 0x000fe400000010ff */
        /* <DEDUP_REMOVED lines=10> */
[----:B------:R-:W-:Y:S01]  /*9ea0*/  F2FP.BF16.F32.PACK_AB R201, R19, R18 ;  /* 0x0000001213c9723e */ /* 0x000fe200000010ff */
[----:B------:R-:W3:Y:S01]  /*9eb0*/  LDTM.x64 R32, tmem[UR12+0x80] ;  /* 0x0000800c002079ee */ /* 0x000ee20008340000 */
[-C--:B------:R-:W-:Y:S01]  /*9ec0*/  LEA.HI.X.SX32 R177, R24, R3.reuse, 0x1, P2 ;  /* 0x0000000318b17211 */ /* 0x080fe200010f0eff */
[C---:B------:R-:W-:Y:S01]  /*9ed0*/  VIADD R18, R22.reuse, UR5 ;  /* 0x0000000516127c36 */ /* 0x040fe20008000000 */
[----:B------:R-:W-:Y:S02]  /*9ee0*/  LEA R180, P2, R22, R0, 0x1 ;  /* 0x0000000016b47211 */ /* 0x000fe400078408ff */
[----:B------:R-:W-:Y:S01]  /*9ef0*/  PRMT R251, R105, 0x7610, R251 ;  /* 0x0000761069fb7816 */ /* 0x000fe200000000fb */
[----:B------:R-:W-:Y:S01]  /*9f00*/  VIADD R206, R18, UR5 ;  /* 0x0000000512ce7c36 */ /* 0x000fe20008000000 */
[----:B------:R-:W-:-:S02]  /*9f10*/  LEA.HI.X.SX32 R181, R22, R3, 0x1, P2 ;  /* 0x0000000316b57211 */ /* 0x000fc400010f0eff */
[C---:B------:R-:W-:Y:S02]  /*9f20*/  LEA R182, P2, R18.reuse, R0, 0x1 ;  /* 0x0000000012b67211 */ /* 0x040fe400078408ff */
[----:B------:R-:W-:Y:S02]  /*9f30*/  F2FP.BF16.F32.PACK_AB R189, R31, R30 ;  /* 0x0000001e1fbd723e */ /* 0x000fe400000010ff */
[-C--:B------:R-:W-:Y:S02]  /*9f40*/  LEA.HI.X.SX32 R183, R18, R3.reuse, 0x1, P2 ;  /* 0x0000000312b77211 */ /* 0x080fe400010f0eff */
[C---:B------:R-:W-:Y:S02]  /*9f50*/  LEA R186, P2, R206.reuse, R0, 0x1 ;  /* 0x00000000ceba7211 */ /* 0x040fe400078408ff */
[----:B------:R-:W-:Y:S02]  /*9f60*/  F2FP.BF16.F32.PACK_AB R193, R27, R26 ;  /* 0x0000001a1bc1723e */ /* 0x000fe400000010ff */
[C---:B------:R-:W-:Y:S01]  /*9f70*/  LEA.HI.X.SX32 R187, R206.reuse, R3, 0x1, P2 ;  /* 0x00000003cebb7211 */ /* 0x040fe200010f0eff */
[----:B------:R-:W-:Y:S01]  /*9f80*/  VIADD R206, R206, UR5 ;  /* 0x00000005cece7c36 */ /* 0x000fe20008000000 */
[----:B------:R-:W-:-:S02]  /*9f90*/  ISETP.LT.AND P2, PT, R2, UR19, !P0 ;  /* 0x0000001302007c0c */ /* 0x000fc4000c741270 */
[----:B------:R-:W-:Y:S02]  /*9fa0*/  F2FP.BF16.F32.PACK_AB R199, R21, R20 ;  /* 0x0000001415c7723e */ /* 0x000fe400000010ff */
[----:B---3--:R-:W-:Y:S02]  /*9fb0*/  F2FP.BF16.F32.PACK_AB R68, R69, R68 ;  /* 0x000000444544723e */ /* 0x008fe400000010ff */
        /* <DEDUP_REMOVED lines=25> */
[----:B------:R-:W3:Y:S01]  /*a150*/  LDTM.x64 R4, tmem[UR12+0xc0] ;  /* 0x0000c00c000479ee */ /* 0x000ee20008340000 */
[----:B------:R-:W-:Y:S01]  /*a160*/  NOP ;  /* 0x0000000000007918 */ /* 0x000fe20000000000 */
[----:B------:R1:W-:Y:S01]  /*a170*/  @P2 STG.E.U16 desc[UR22][R138.64], R251 ;  /* 0x000000fb8a002986 */ /* 0x0003e2000c101516 */
[----:B0-----:R-:W-:Y:S01]  /*a180*/  ISETP.LT.AND P2, PT, R250, UR4, !P0 ;  /* 0x00000004fa007c0c */ /* 0x001fe2000c741270 */
[----:B------:R-:W0:Y:S01]  /*a190*/  LDCU UR4, c[0x0][0x39c] ;  /* 0x00007380ff0477ac */ /* 0x000e220008000800 */
[----:B------:R-:W-:-:S02]  /*a1a0*/  F2FP.BF16.F32.PACK_AB R73, R73, R72 ;  /* 0x000000484949723e */ /* 0x000fc400000010ff */
[----:B------:R-:W-:Y:S01]  /*a1b0*/  F2FP.BF16.F32.PACK_AB R74, R75, R74 ;  /* 0x0000004a4b4a723e */ /* 0x000fe200000010ff */
[C---:B------:R-:W-:Y:S01]  /*a1c0*/  VIADD R75, R2.reuse, 0xaf ;  /* 0x000000af024b7836 */ /* 0x040fe20000000000 */
[----:B------:R-:W-:Y:S02]  /*a1d0*/  F2FP.BF16.F32.PACK_AB R76, R77, R76 ;  /* 0x0000004c4d4c723e */ /* 0x000fe400000010ff */
[----:B------:R-:W-:Y:S02]  /*a1e0*/  F2FP.BF16.F32.PACK_AB R78, R79, R78 ;  /* 0x0000004e4f4e723e */ /* 0x000fe400000010ff */
[----:B------:R-:W-:Y:S02]  /*a1f0*/  F2FP.BF16.F32.PACK_AB R80, R81, R80 ;  /* 0x000000505150723e */ /* 0x000fe400000010ff */
[----:B-1----:R-:W-:Y:S01]  /*a200*/  PRMT R139, R105, 0x7632, R139 ;  /* 0x00007632698b7816 */ /* 0x002fe2000000008b */
[----:B------:R-:W-:Y:S01]  /*a210*/  VIADD R105, R2, 0x7 ;  /* 0x0000000702697836 */ /* 0x000fe20000000000 */
[----:B------:R-:W-:-:S02]  /*a220*/  F2FP.BF16.F32.PACK_AB R82, R83, R82 ;  /* 0x000000525352723e */ /* 0x000fc400000010ff */
[----:B------:R-:W-:Y:S01]  /*a230*/  F2FP.BF16.F32.PACK_AB R84, R85, R84 ;  /* 0x000000545554723e */ /* 0x000fe200000010ff */
[----:B------:R1:W-:Y:S01]  /*a240*/  @P3 STG.E.U16 desc[UR22][R136.64], R139 ;  /* 0x0000008b88003986 */ /* 0x0003e2000c101516 */
[----:B------:R-:W-:Y:S02]  /*a250*/  F2FP.BF16.F32.PACK_AB R86, R87, R86 ;  /* 0x000000565756723e */ /* 0x000fe400000010ff */
[----:B0-----:R-:W-:Y:S01]  /*a260*/  ISETP.LT.AND P3, PT, R105, UR4, !P0 ;  /* 0x0000000469007c0c */ /* 0x001fe2000c761270 */
[----:B------:R-:W0:Y:S01]  /*a270*/  LDCU UR4, c[0x0][0x39c] ;  /* 0x00007380ff0477ac */ /* 0x000e220008000800 */
[----:B------:R-:W-:Y:S01]  /*a280*/  VIADD R105, R2, 0x8 ;  /* 0x0000000802697836 */ /* 0x000fe20000000000 */
[----:B------:R-:W-:Y:S02]  /*a290*/  F2FP.BF16.F32.PACK_AB R88, R89, R88 ;  /* 0x000000585958723e */ /* 0x000fe400000010ff */
[----:B------:R-:W-:Y:S02]  /*a2a0*/  F2FP.BF16.F32.PACK_AB R90, R91, R90 ;  /* 0x0000005a5b5a723e */ /* 0x000fe400000010ff */
[----:B------:R-:W-:-:S02]  /*a2b0*/  F2FP.BF16.F32.PACK_AB R92, R93, R92 ;  /* 0x0000005c5d5c723e */ /* 0x000fc400000010ff */
[C---:B-1----:R-:W-:Y:S02]  /*a2c0*/  PRMT R137, R104.reuse, 0x7610, R137 ;  /* 0x0000761068897816 */ /* 0x042fe40000000089 */
[----:B------:R-:W-:Y:S02]  /*a2d0*/  F2FP.BF16.F32.PACK_AB R94, R95, R94 ;  /* 0x0000005e5f5e723e */ /* 0x000fe400000010ff */
[----:B---3--:R-:W-:Y:S01]  /*a2e0*/  F2FP.BF16.F32.PACK_AB R7, R7, R6 ;  /* 0x000000060707723e */ /* 0x008fe200000010ff */
[----:B------:R-:W-:Y:S01]  /*a2f0*/  @P1 STG.E.U16 desc[UR22][R134.64], R137 ;  /* 0x0000008986001986 */ /* 0x000fe2000c101516 */
[----:B------:R-:W-:Y:S02]  /*a300*/  F2FP.BF16.F32.PACK_AB R11, R11, R10 ;  /* 0x0000000a0b0b723e */ /* 0x000fe400000010ff */
[----:B------:R-:W-:Y:S02]  /*a310*/  F2FP.BF16.F32.PACK_AB R12, R13, R12 ;  /* 0x0000000c0d0c723e */ /* 0x000fe400000010ff */
[----:B0-----:R-:W-:Y:S01]  /*a320*/  ISETP.LT.AND P1, PT, R105, UR4, !P0 ;  /* 0x0000000469007c0c */ /* 0x001fe2000c721270 */
[----:B------:R-:W0:Y:S01]  /*a330*/  LDCU UR4, c[0x0][0x39c] ;  /* 0x00007380ff0477ac */ /* 0x000e220008000800 */
[----:B------:R-:W-:Y:S01]  /*a340*/  PRMT R105, R104, 0x7632, R105 ;  /* 0x0000763268697816 */ /* 0x000fe20000000069 */
[----:B------:R-:W-:Y:S01]  /*a350*/  VIADD R104, R2, 0x9 ;  /* 0x0000000902687836 */ /* 0x000fe20000000000 */
[----:B------:R-:W-:-:S02]  /*a360*/  PRMT R13, R12, 0x7632, R13 ;  /* 0x000076320c0d7816 */ /* 0x000fc4000000000d */
[----:B------:R-:W-:Y:S01]  /*a370*/  F2FP.BF16.F32.PACK_AB R14, R15, R14 ;  /* 0x0000000e0f0e723e */ /* 0x000fe200000010ff */
[----:B------:R-:W-:Y:S01]  /*a380*/  @P4 STG.E.U16 desc[UR22][R132.64], R105 ;  /* 0x0000006984004986 */ /* 0x000fe2000c101516 */
[----:B------:R-:W-:Y:S01]  /*a390*/  F2FP.BF16.F32.PACK_AB R16, R17, R16 ;  /* 0x000000101110723e */ /* 0x000fe200000010ff */
[----:B------:R-:W-:Y:S01]  /*a3a0*/  VIADD R17, R2, 0xfe ;  /* 0x000000fe02117836 */ /* 0x000fe20000000000 */
[----:B------:R-:W-:Y:S01]  /*a3b0*/  F2FP.BF16.F32.PACK_AB R18, R19, R18 ;  /* 0x000000121312723e */ /* 0x000fe200000010ff */
[----:B------:R1:W-:Y:S01]  /*a3c0*/  @P5 STG.E.U16 desc[UR22][R130.64], R188 ;  /* 0x000000bc82005986 */ /* 0x0003e2000c101516 */
[----:B------:R-:W-:Y:S02]  /*a3d0*/  F2FP.BF16.F32.PACK_AB R20, R21, R20 ;  /* 0x000000141514723e */ /* 0x000fe400000010ff */
[----:B------:R-:W-:Y:S02]  /*a3e0*/  F2FP.BF16.F32.PACK_AB R22, R23, R22 ;  /* 0x000000161716723e */ /* 0x000fe400000010ff */
[----:B------:R-:W-:-:S02]  /*a3f0*/  F2FP.BF16.F32.PACK_AB R24, R25, R24 ;  /* 0x000000181918723e */ /* 0x000fc400000010ff */
[----:B------:R-:W-:Y:S02]  /*a400*/  F2FP.BF16.F32.PACK_AB R26, R27, R26 ;  /* 0x0000001a1b1a723e */ /* 0x000fe400000010ff */
[----:B0-----:R-:W-:Y:S01]  /*a410*/  ISETP.LT.AND P4, PT, R104, UR4, !P0 ;  /* 0x0000000468007c0c */ /* 0x001fe2000c781270 */
[----:B------:R-:W0:Y:S01]  /*a420*/  LDCU UR4, c[0x0][0x39c] ;  /* 0x00007380ff0477ac */ /* 0x000e220008000800 */
[----:B------:R-:W-:Y:S01]  /*a430*/  VIADD R104, R2, 0xa ;  /* 0x0000000a02687836 */ /* 0x000fe20000000000 */
[----:B-1----:R-:W-:Y:S02]  /*a440*/  PRMT R131, R188, 0x7632, R131 ;  /* 0x00007632bc837816 */ /* 0x002fe40000000083 */
[----:B------:R-:W-:Y:S02]  /*a450*/  PRMT R105, R190, 0x7632, R105 ;  /* 0x00007632be697816 */ /* 0x000fe40000000069 */
[----:B------:R-:W-:Y:S01]  /*a460*/  F2FP.BF16.F32.PACK_AB R28, R29, R28 ;  /* 0x0000001c1d1c723e */ /* 0x000fe200000010ff */
[----:B------:R-:W-:Y:S01]  /*a470*/  @P6 STG.E.U16 desc[UR22][R126.64], R131 ;  /* 0x000000837e006986 */ /* 0x000fe2000c101516 */
[----:B------:R-:W-:-:S02]  /*a480*/  F2FP.BF16.F32.PACK_AB R30, R31, R30 ;  /* 0x0000001e1f1e723e */ /* 0x000fc400000010ff */
[----:B------:R-:W-:Y:S01]  /*a490*/  F2FP.BF16.F32.PACK_AB R32, R33, R32 ;  /* 0x000000202120723e */ /* 0x000fe200000010ff */
[----:B------:R-:W-:Y:S01]  /*a4a0*/  @P2 STG.E.U16 desc[UR22][R122.64], R190 ;  /* 0x000000be7a002986 */ /* 0x000fe2000c101516 */
[----:B------:R-:W-:Y:S02]  /*a4b0*/  F2FP.BF16.F32.PACK_AB R34, R35, R34 ;  /* 0x000000222322723e */ /* 0x000fe400000010ff */
[----:B------:R-:W-:Y:S01]  /*a4c0*/  F2FP.BF16.F32.PACK_AB R36, R37, R36 ;  /* 0x000000242524723e */ /* 0x000fe200000010ff */
[----:B------:R1:W-:Y:S01]  /*a4d0*/  @P3 STG.E.U16 desc[UR22][R118.64], R105 ;  /* 0x0000006976003986 */ /* 0x0003e2000c101516 */
[----:B------:R-:W-:Y:S02]  /*a4e0*/  F2FP.BF16.F32.PACK_AB R38, R39, R38 ;  /* 0x000000262726723e */ /* 0x000fe400000010ff */
[----:B0-----:R-:W-:Y:S01]  /*a4f0*/  ISETP.LT.AND P5, PT, R104, UR4, !P0 ;  /* 0x0000000468007c0c */ /* 0x001fe2000c7a1270 */
[----:B------:R-:W0:Y:S01]  /*a500*/  LDCU UR4, c[0x0][0x39c] ;  /* 0x00007380ff0477ac */ /* 0x000e220008000800 */
[----:B------:R-:W-:Y:S01]  /*a510*/  VIADD R104, R2, 0xb ;  /* 0x0000000b02687836 */ /* 0x000fe20000000000 */
[----:B------:R3:W-:Y:S01]  /*a520*/  @P1 STG.E.U16 desc[UR22][R114.64], R192 ;  /* 0x000000c072001986 */ /* 0x0007e2000c101516 */
[----:B------:R-:W-:-:S02]  /*a530*/  F2FP.BF16.F32.PACK_AB R40, R41, R40 ;  /* 0x000000282928723e */ /* 0x000fc400000010ff */
[----:B------:R-:W-:Y:S02]  /*a540*/  F2FP.BF16.F32.PACK_AB R42, R43, R42 ;  /* 0x0000002a2b2a723e */ /* 0x000fe400000010ff */
[----:B------:R-:W-:Y:S02]  /*a550*/  F2FP.BF16.F32.PACK_AB R44, R45, R44 ;  /* 0x0000002c2d2c723e */ /* 0x000fe400000010ff */
[----:B-1----:R-:W-:Y:S02]  /*a560*/  PRMT R105, R194, 0x7632, R105 ;  /* 0x00007632c2697816 */ /* 0x002fe40000000069 */
[----:B------:R-:W-:Y:S02]  /*a570*/  F2FP.BF16.F32.PACK_AB R46, R47, R46 ;  /* 0x0000002e2f2e723e */ /* 0x000fe400000010ff */
[----:B------:R-:W-:Y:S02]  /*a580*/  F2FP.BF16.F32.PACK_AB R48, R49, R48 ;  /* 0x000000303130723e */ /* 0x000fe400000010ff */
[----:B---3--:R-:W-:-:S02]  /*a590*/  PRMT R115, R192, 0x7632, R115 ;  /* 0x00007632c0737816 */ /* 0x008fc40000000073 */
[----:B------:R-:W-:Y:S02]  /*a5a0*/  F2FP.BF16.F32.PACK_AB R50, R51, R50 ;  /* 0x000000323332723e */ /* 0x000fe400000010ff */
[----:B0-----:R-:W-:Y:S01]  /*a5b0*/  ISETP.LT.AND P6, PT, R104, UR4, !P0 ;  /* 0x0000000468007c0c */ /* 0x001fe2000c7c1270 */
[----:B------:R-:W0:Y:S01]  /*a5c0*/  LDCU UR4, c[0x0][0x39c] ;  /* 0x00007380ff0477ac */ /* 0x000e220008000800 */
[----:B------:R-:W-:Y:S01]  /*a5d0*/  VIADD R104, R2, 0xc ;  /* 0x0000000c02687836 */ /* 0x000fe20000000000 */
[----:B------:R-:W-:Y:S01]  /*a5e0*/  @P4 STG.E.U16 desc[UR22][R110.64], R115 ;  /* 0x000000736e004986 */ /* 0x000fe2000c101516 */
[----:B------:R-:W-:Y:S02]  /*a5f0*/  F2FP.BF16.F32.PACK_AB R52, R53, R52 ;  /* 0x000000343534723e */ /* 0x000fe400000010ff */
[----:B------:R-:W-:Y:S01]  /*a600*/  F2FP.BF16.F32.PACK_AB R54, R55, R54 ;  /* 0x000000363736723e */ /* 0x000fe200000010ff */
[----:B------:R-:W-:Y:S01]  /*a610*/  @P5 STG.E.U16 desc[UR22][R106.64], R194 ;  /* 0x000000c26a005986 */ /* 0x000fe2000c101516 */
[----:B------:R-:W-:-:S02]  /*a620*/  F2FP.BF16.F32.PACK_AB R56, R57, R56 ;  /* 0x000000383938723e */ /* 0x000fc400000010ff */
[----:B------:R-:W-:Y:S02]  /*a630*/  F2FP.BF16.F32.PACK_AB R58, R59, R58 ;  /* 0x0000003a3b3a723e */ /* 0x000fe400000010ff */
[----:B------:R-:W-:Y:S01]  /*a640*/  F2FP.BF16.F32.PACK_AB R60, R61, R60 ;  /* 0x0000003c3d3c723e */ /* 0x000fe200000010ff */
[----:B------:R1:W-:Y:S01]  /*a650*/  @P6 STG.E.U16 desc[UR22][R102.64], R105 ;  /* 0x0000006966006986 */ /* 0x0003e2000c101516 */
[----:B------:R-:W-:Y:S02]  /*a660*/  F2FP.BF16.F32.PACK_AB R62, R63, R62 ;  /* 0x0000003e3f3e723e */ /* 0x000fe400000010ff */
[----:B------:R-:W-:Y:S02]  /*a670*/  F2FP.BF16.F32.PACK_AB R64, R65, R64 ;  /* 0x000000404140723e */ /* 0x000fe400000010ff */
[----:B------:R-:W-:Y:S02]  /*a680*/  F2FP.BF16.F32.PACK_AB R66, R67, R66 ;  /* 0x000000424342723e */ /* 0x000fe400000010ff */
[----:B0-----:R-:W-:Y:S01]  /*a690*/  ISETP.LT.AND P2, PT, R104, UR4, !P0 ;  /* 0x0000000468007c0c */ /* 0x001fe2000c741270 */
[----:B------:R-:W0:Y:S01]  /*a6a0*/  LDCU UR4, c[0x0][0x39c] ;  /* 0x00007380ff0477ac */ /* 0x000e220008000800 */
[----:B------:R-:W-:-:S02]  /*a6b0*/  VIADD R104, R2, 0xd ;  /* 0x0000000d02687836 */ /* 0x000fc40000000000 */
[C---:B-1----:R-:W-:Y:S01]  /*a6c0*/  VIADD R102, R2.reuse, 0x14 ;  /* 0x0000001402667836 */ /* 0x042fe20000000000 */
[----:B------:R-:W-:Y:S01]  /*a6d0*/  PRMT R105, R69, 0x7610, R105 ;  /* 0x0000761045697816 */ /* 0x000fe20000000069 */
[----:B------:R-:W-:-:S07]  /*a6e0*/  VIADD R103, R2, 0x2a ;  /* 0x0000002a02677836 */ /* 0x000fce0000000000 */
[----:B------:R1:W-:Y:S01]  /*a6f0*/  @P2 STG.E.U16 desc[UR22][R98.64], R196 ;  /* 0x000000c462002986 */ /* 0x0003e2000c101516 */
[----:B0-----:R-:W-:Y:S01]  /*a700*/  ISETP.LT.AND P3, PT, R104, UR4, !P0 ;  /* 0x0000000468007c0c */ /* 0x001fe2000c761270 */
[----:B------:R-:W0:Y:S01]  /*a710*/  LDCU UR4, c[0x0][0x39c] ;  /* 0x00007380ff0477ac */ /* 0x000e220008000800 */
[----:B------:R-:W-:Y:S01]  /*a720*/  VIADD R104, R2, 0xe ;  /* 0x0000000e02687836 */ /* 0x000fe20000000000 */
[----:B-1----:R-:W-:Y:S01]  /*a730*/  PRMT R99, R196, 0x7632, R99 ;  /* 0x00007632c4637816 */ /* 0x002fe20000000063 */
[----:B------:R-:W-:-:S09]  /*a740*/  VIADD R98, R2, 0x15 ;  /* 0x0000001502627836 */ /* 0x000fd20000000000 */
[----:B------:R1:W-:Y:S01]  /*a750*/  @P3 STG.E.U16 desc[UR22][R96.64], R99 ;  /* 0x0000006360003986 */ /* 0x0003e2000c101516 */
[----:B0-----:R-:W-:Y:S01]  /*a760*/  ISETP.LT.AND P1, PT, R104, UR4, !P0 ;  /* 0x0000000468007c0c */ /* 0x001fe2000c721270 */
[----:B------:R-:W0:Y:S01]  /*a770*/  LDCU UR4, c[0x0][0x39c] ;  /* 0x00007380ff0477ac */ /* 0x000e220008000800 */
[----:B------:R-:W-:Y:S01]  /*a780*/  VIADD R104, R2, 0xf ;  /* 0x0000000f02687836 */ /* 0x000fe20000000000 */
[----:B-1----:R-:W-:Y:S01]  /*a790*/  PRMT R97, R198, 0x7632, R97 ;  /* 0x00007632c6617816 */ /* 0x002fe20000000061 */
[----:B------:R-:W-:Y:S01]  /*a7a0*/  VIADD R96, R2, 0x16 ;  /* 0x0000001602607836 */ /* 0x000fe20000000000 */
[----:B------:R-:W-:-:S08]  /*a7b0*/  PRMT R99, R216, 0x7632, R99 ;  /* 0x00007632d8637816 */ /* 0x000fd00000000063 */
[----:B------:R1:W-:Y:S01]  /*a7c0*/  @P1 STG.E.U16 desc[UR22][R100.64], R198 ;  /* 0x000000c664001986 */ /* 0x0003e2000c101516 */
[----:B0-----:R-:W-:Y:S01]  /*a7d0*/  ISETP.LT.AND P4, PT, R104, UR4, !P0 ;  /* 0x0000000468007c0c */ /* 0x001fe2000c781270 */
[----:B------:R-:W0:Y:S01]  /*a7e0*/  LDCU UR4, c[0x0][0x39c] ;  /* 0x00007380ff0477ac */ /* 0x000e220008000800 */
[----:B------:R-:W-:Y:S01]  /*a7f0*/  VIADD R104, R2, 0x10 ;  /* 0x0000001002687836 */ /* 0x000fe20000000000 */
[----:B-1----:R-:W-:-:S10]  /*a800*/  PRMT R100, R217, 0x7632, R100 ;  /* 0x00007632d9647816 */ /* 0x002fd40000000064 */
[----:B------:R1:W-:Y:S01]  /*a810*/  @P4 STG.E.U16 desc[UR22][R108.64], R97 ;  /* 0x000000616c004986 */ /* 0x0003e2000c101516 */
[----:B0-----:R-:W-:Y:S01]  /*a820*/  ISETP.LT.AND P5, PT, R104, UR4, !P0 ;  /* 0x0000000468007c0c */ /* 0x001fe2000c7a1270 */
[----:B------:R-:W0:Y:S01]  /*a830*/  LDCU UR4, c[0x0][0x39c] ;  /* 0x00007380ff0477ac */ /* 0x000e220008000800 */
[----:B------:R-:W-:Y:S01]  /*a840*/  VIADD R104, R2, 0x11 ;  /* 0x0000001102687836 */ /* 0x000fe20000000000 */
[----:B-1----:R-:W-:-:S10]  /*a850*/  PRMT R97, R202, 0x7632, R97 ;  /* 0x00007632ca617816 */ /* 0x002fd40000000061 */
[----:B------:R-:W-:Y:S01]  /*a860*/  @P5 STG.E.U16 desc[UR22][R112.64], R200 ;  /* 0x000000c870005986 */ /* 0x000fe2000c101516 */
[----:B0-----:R-:W-:Y:S01]  /*a870*/  ISETP.LT.AND P6, PT, R104, UR4, !P0 ;  /* 0x0000000468007c0c */ /* 0x001fe2000c7c1270 */
[----:B------:R-:W0:Y:S01]  /*a880*/  LDCU UR4, c[0x0][0x39c] ;  /* 0x00007380ff0477ac */ /* 0x000e220008000800 */
[----:B------:R-:W-:-:S05]  /*a890*/  VIADD R104, R2, 0x12 ;  /* 0x0000001202687836 */ /* 0x000fca0000000000 */
[----:B0-----:R-:W-:Y:S01]  /*a8a0*/  ISETP.LT.AND P2, PT, R104, UR4, !P0 ;  /* 0x0000000468007c0c */ /* 0x001fe2000c741270 */
[----:B------:R-:W0:Y:S01]  /*a8b0*/  LDCU UR4, c[0x0][0x39c] ;  /* 0x00007380ff0477ac */ /* 0x000e220008000800 */
[----:B------:R-:W-:-:S05]  /*a8c0*/  VIADD R104, R2, 0x13 ;  /* 0x0000001302687836 */ /* 0x000fca0000000000 */
[----:B0-----:R-:W-:Y:S01]  /*a8d0*/  ISETP.LT.AND P3, PT, R104, UR4, !P0 ;  /* 0x0000000468007c0c */ /* 0x001fe2000c761270 */
[----:B------:R-:W0:Y:S01]  /*a8e0*/  LDCU UR4, c[0x0][0x39c] ;  /* 0x00007380ff0477ac */ /* 0x000e220008000800 */
[----:B------:R-:W-:Y:S01]  /*a8f0*/  VIADD R104, R2, 0x2b ;  /* 0x0000002b02687836 */ /* 0x000fe20000000000 */
[----:B0-----:R-:W-:Y:S01]  /*a900*/  ISETP.LT.AND P1, PT, R102, UR4, !P0 ;  /* 0x0000000466007c0c */ /* 0x001fe2000c721270 */
[----:B------:R-:W0:Y:S02]  /*a910*/  LDCU UR4, c[0x0][0x39c] ;  /* 0x00007380ff0477ac */ /* 0x000e240008000800 */
[----:B0-----:R-:W-:Y:S01]  /*a920*/  ISETP.LT.AND P4, PT, R98, UR4, !P0 ;  /* 0x0000000462007c0c */ /* 0x001fe2000c781270 */
[----:B------:R-:W0:Y:S01]  /*a930*/  LDCU UR4, c[0x0][0x39c] ;  /* 0x00007380ff0477ac */ /* 0x000e220008000800 */
[----:B------:R-:W-:-:S05]  /*a940*/  PRMT R98, R200, 0x7632, R98 ;  /* 0x00007632c8627816 */ /* 0x000fca0000000062 */
[----:B------:R1:W-:Y:S04]  /*a950*/  @P6 STG.E.U16 desc[UR22][R116.64], R98 ;  /* 0x0000006274006986 */ /* 0x0003e8000c101516 */
[----:B------:R-:W-:Y:S04]  /*a960*/  @P2 STG.E.U16 desc[UR22][R124.64], R202 ;  /* 0x000000ca7c002986 */ /* 0x000fe8000c101516 */
[----:B------:R3:W-:Y:S01]  /*a970*/  @P3 STG.E.U16 desc[UR22][R128.64], R97 ;  /* 0x0000006180003986 */ /* 0x0007e2000c101516 */
[----:B0-----:R-:W-:Y:S01]  /*a980*/  ISETP.LT.AND P5, PT, R96, UR4, !P0 ;  /* 0x0000000460007c0c */ /* 0x001fe2000c7a1270 */
[----:B------:R-:W0:Y:S01]  /*a990*/  LDCU UR4, c[0x0][0x39c] ;  /* 0x00007380ff0477ac */ /* 0x000e220008000800 */
[----:B------:R-:W-:Y:S01]  /*a9a0*/  VIADD R96, R2, 0x17 ;  /* 0x0000001702607836 */ /* 0x000fe20000000000 */
[----:B------:R-:W-:Y:S01]  /*a9b0*/  @P1 STG.E.U16 desc[UR22][R142.64], R204 ;  /* 0x000000cc8e001986 */ /* 0x000fe2000c101516 */
[----:B-1----:R-:W-:-:S02]  /*a9c0*/  PRMT R98, R204, 0x7632, R98 ;  /* 0x00007632cc627816 */ /* 0x002fc40000000062 */
[----:B---3--:R-:W-:-:S03]  /*a9d0*/  PRMT R97, R208, 0x7632, R97 ;  /* 0x00007632d0617816 */ /* 0x008fc60000000061 */
[----:B------:R1:W-:Y:S04]  /*a9e0*/  @P4 STG.E.U16 desc[UR22][R144.64], R98 ;  /* 0x0000006290004986 */ /* 0x0003e8000c101516 */
[----:B------:R-:W-:Y:S01]  /*a9f0*/  @P5 STG.E.U16 desc[UR22][R148.64], R208 ;  /* 0x000000d094005986 */ /* 0x000fe2000c101516 */
        /* <DEDUP_REMOVED lines=12> */
[----:B------:R-:W-:-:S11]  /*aac0*/  VIADD R96, R2, 0x1a ;  /* 0x0000001a02607836 */ /* 0x000fd60000000000 */
        /* <DEDUP_REMOVED lines=12> */
[C---:B------:R-:W-:Y:S02]  /*ab90*/  VIADD R96, R2.reuse, 0x1d ;  /* 0x0000001d02607836 */ /* 0x040fe40000000000 */
[----:B-1----:R-:W-:-:S09]  /*aba0*/  VIADD R97, R2, 0x26 ;  /* 0x0000002602617836 */ /* 0x002fd20000000000 */
        /* <DEDUP_REMOVED lines=16> */
[----:B------:R-:W-:Y:S02]  /*acb0*/  VIADD R96, R2, 0x21 ;  /* 0x0000002102607836 */ /* 0x000fe40000000000 */
[----:B-1----:R-:W-:-:S04]  /*acc0*/  VIADD R99, R206, UR5 ;  /* 0x00000005ce637c36 */ /* 0x002fc80008000000 */
[----:B------:R-:W-:-:S05]  /*acd0*/  VIADD R101, R99, UR5 ;  /* 0x0000000563657c36 */ /* 0x000fca0008000000 */
[----:B------:R-:W-:Y:S01]  /*ace0*/  @P1 STG.E.U16 desc[UR22][R176.64], R217 ;  /* 0x000000d9b0001986 */ /* 0x000fe2000c101516 */
[----:B--2---:R-:W-:Y:S01]  /*acf0*/  ISETP.LT.AND P1, PT, R97, UR7, !P0 ;  /* 0x0000000761007c0c */ /* 0x004fe2000c721270 */
[----:B------:R-:W1:Y:S01]  /*ad00*/  LDCU UR7, c[0x0][0x39c] ;  /* 0x00007380ff0777ac */ /* 0x000e620008000800 */
[----:B------:R-:W-:Y:S01]  /*ad10*/  PRMT R97, R218, 0x7632, R97 ;  /* 0x00007632da617816 */ /* 0x000fe20000000061 */
[----:B------:R-:W-:Y:S01]  /*ad20*/  VIADD R102, R101, UR5 ;  /* 0x0000000565667c36 */ /* 0x000fe20008000000 */
[----:B0-----:R-:W-:Y:S01]  /*ad30*/  ISETP.LT.AND P4, PT, R96, UR4, !P0 ;  /* 0x0000000460007c0c */ /* 0x001fe2000c781270 */
[----:B------:R-:W0:Y:S01]  /*ad40*/  LDCU UR4, c[0x0][0x39c] ;  /* 0x00007380ff0477ac */ /* 0x000e220008000800 */
[----:B------:R-:W-:-:S11]  /*ad50*/  VIADD R96, R2, 0x22 ;  /* 0x0000002202607836 */ /* 0x000fd60000000000 */
[----:B------:R2:W-:Y:S01]  /*ad60*/  @P4 STG.E.U16 desc[UR22][R180.64], R100 ;  /* 0x00000064b4004986 */ /* 0x0005e2000c101516 */
[----:B0-----:R-:W-:Y:S01]  /*ad70*/  ISETP.LT.AND P5, PT, R96, UR4, !P0 ;  /* 0x0000000460007c0c */ /* 0x001fe2000c7a1270 */
[----:B------:R-:W0:Y:S01]  /*ad80*/  LDCU UR4, c[0x0][0x39c] ;  /* 0x00007380ff0477ac */ /* 0x000e220008000800 */
[C---:B------:R-:W-:Y:S02]  /*ad90*/  VIADD R96, R2.reuse, 0x23 ;  /* 0x0000002302607836 */ /* 0x040fe40000000000 */
[----:B--2---:R-:W-:-:S09]  /*ada0*/  VIADD R100, R2, 0x29 ;  /* 0x0000002902647836 */ /* 0x004fd20000000000 */
[----:B------:R-:W-:Y:S01]  /*adb0*/  @P5 STG.E.U16 desc[UR22][R182.64], R218 ;  /* 0x000000dab6005986 */ /* 0x000fe2000c101516 */
[----:B0-----:R-:W-:Y:S01]  /*adc0*/  ISETP.LT.AND P6, PT, R96, UR4, !P0 ;  /* 0x0000000460007c0c */ /* 0x001fe2000c7c1270 */
[----:B------:R-:W0:Y:S01]  /*add0*/  LDCU UR4, c[0x0][0x39c] ;  /* 0x00007380ff0477ac */ /* 0x000e220008000800 */
[----:B------:R-:W-:-:S11]  /*ade0*/  VIADD R96, R2, 0x24 ;  /* 0x0000002402607836 */ /* 0x000fd60000000000 */
[----:B------:R2:W-:Y:S01]  /*adf0*/  @P6 STG.E.U16 desc[UR22][R186.64], R97 ;  /* 0x00000061ba006986 */ /* 0x0005e2000c101516 */
[----:B0-----:R-:W-:Y:S01]  /*ae00*/  ISETP.LT.AND P2, PT, R96, UR4, !P0 ;  /* 0x0000000460007c0c */ /* 0x001fe2000c741270 */
[----:B------:R-:W0:Y:S01]  /*ae10*/  LDCU UR4, c[0x0][0x39c] ;  /* 0x00007380ff0477ac */ /* 0x000e220008000800 */
[----:B------:R-:W-:-:S05]  /*ae20*/  VIADD R96, R2, 0x25 ;  /* 0x0000002502607836 */ /* 0x000fca0000000000 */
[----:B------:R-:W-:Y:S01]  /*ae30*/  ISETP.LT.AND P3, PT, R96, UR6, !P0 ;  /* 0x0000000660007c0c */ /* 0x000fe2000c761270 */
[----:B------:R-:W-:Y:S01]  /*ae40*/  VIADD R96, R2, 0x27 ;  /* 0x0000002702607836 */ /* 0x000fe20000000000 */
[----:B------:R-:W3:Y:S04]  /*ae50*/  LDCU UR6, c[0x0][0x39c] ;  /* 0x00007380ff0677ac */ /* 0x000ee80008000800 */
[----:B----4-:R-:W-:Y:S02]  /*ae60*/  ISETP.LT.AND P4, PT, R96, UR8, !P0 ;  /* 0x0000000860007c0c */ /* 0x010fe4000c781270 */
[----:B------:R-:W-:-:S04]  /*ae70*/  LEA R96, P5, R206, R0, 0x1 ;  /* 0x00000000ce607211 */ /* 0x000fc800078a08ff */
[-C--:B--2---:R-:W-:Y:S02]  /*ae80*/  LEA.HI.X.SX32 R97, R206, R3.reuse, 0x1, P5 ;  /* 0x00000003ce617211 */ /* 0x084fe400028f0eff */
[----:B0-----:R-:W-:Y:S01]  /*ae90*/  ISETP.LT.AND P5, PT, R98, UR4, !P0 ;  /* 0x0000000462007c0c */ /* 0x001fe2000c7a1270 */
[----:B------:R-:W0:Y:S01]  /*aea0*/  LDCU UR4, c[0x0][0x39c] ;  /* 0x00007380ff0477ac */ /* 0x000e220008000800 */
[CC--:B------:R-:W-:Y:S01]  /*aeb0*/  LEA R98, P6, R99.reuse, R0.reuse, 0x1 ;  /* 0x0000000063627211 */ /* 0x0c0fe200078c08ff */
[----:B------:R2:W-:Y:S01]  /*aec0*/  @P2 STG.E.U16 desc[UR22][R96.64], R220 ;  /* 0x000000dc60002986 */ /* 0x0005e2000c101516 */
[----:B---3--:R-:W-:Y:S01]  /*aed0*/  ISETP.LT.AND P2, PT, R100, UR6, !P0 ;  /* 0x0000000664007c0c */ /* 0x008fe2000c741270 */
[----:B------:R-:W3:Y:S01]  /*aee0*/  LDCU UR6, c[0x0][0x39c] ;  /* 0x00007380ff0677ac */ /* 0x000ee20008000800 */
[----:B------:R-:W-:Y:S02]  /*aef0*/  LEA.HI.X.SX32 R99, R99, R3, 0x1, P6 ;  /* 0x0000000363637211 */ /* 0x000fe400030f0eff */
[----:B------:R-:W-:-:S04]  /*af00*/  LEA R100, P6, R101, R0, 0x1 ;  /* 0x0000000065647211 */ /* 0x000fc800078c08ff */
[----:B------:R-:W-:Y:S02]  /*af10*/  LEA.HI.X.SX32 R101, R101, R3, 0x1, P6 ;  /* 0x0000000365657211 */ /* 0x000fe400030f0eff */
[----:B--2---:R-:W-:Y:S02]  /*af20*/  PRMT R97, R220, 0x7632, R97 ;  /* 0x00007632dc617816 */ /* 0x004fe40000000061 */
[----:B------:R-:W-:-:S03]  /*af30*/  LEA R96, P6, R102, R0, 0x1 ;  /* 0x0000000066607211 */ /* 0x000fc600078c08ff */
[----:B------:R2:W-:Y:S01]  /*af40*/  @P3 STG.E.U16 desc[UR22][R98.64], R97 ;  /* 0x0000006162003986 */ /* 0x0005e2000c101516 */
[----:B0-----:R-:W-:Y:S01]  /*af50*/  ISETP.LT.AND P3, PT, R103, UR4, !P0 ;  /* 0x0000000467007c0c */ /* 0x001fe2000c761270 */
[----:B------:R-:W0:Y:S01]  /*af60*/  LDCU UR4, c[0x0][0x39c] ;  /* 0x00007380ff0477ac */ /* 0x000e220008000800 */
[----:B------:R-:W-:Y:S01]  /*af70*/  VIADD R103, R102, UR5 ;  /* 0x0000000566677c36 */ /* 0x000fe20008000000 */
[----:B------:R-:W-:Y:S01]  /*af80*/  @P1 STG.E.U16 desc[UR22][R100.64], R222 ;  /* 0x000000de64001986 */ /* 0x000fe2000c101516 */
[----:B---3--:R-:W-:Y:S01]  /*af90*/  ISETP.LT.AND P1, PT, R104, UR6, !P0 ;  /* 0x0000000668007c0c */ /* 0x008fe2000c721270 */
[----:B------:R-:W-:Y:S01]  /*afa0*/  VIADD R104, R2, 0x2c ;  /* 0x0000002c02687836 */ /* 0x000fe20000000000 */
[----:B------:R-:W3:Y:S01]  /*afb0*/  LDCU UR6, c[0x0][0x39c] ;  /* 0x00007380ff0677ac */ /* 0x000ee20008000800 */
[----:B--2---:R-:W-:Y:S01]  /*afc0*/  LEA.HI.X.SX32 R97, R102, R3, 0x1, P6 ;  /* 0x0000000366617211 */ /* 0x004fe200030f0eff */
[----:B------:R-:W-:Y:S01]  /*afd0*/  VIADD R102, R103, UR5 ;  /* 0x0000000567667c36 */ /* 0x000fe20008000000 */
[----:B------:R-:W-:-:S02]  /*afe0*/  PRMT R99, R222, 0x7632, R99 ;  /* 0x00007632de637816 */ /* 0x000fc40000000063 */
[----:B------:R-:W-:-:S03]  /*aff0*/  LEA R98, P6, R103, R0, 0x1 ;  /* 0x0000000067627211 */ /* 0x000fc600078c08ff */
[----:B------:R2:W-:Y:S01]  /*b000*/  @P4 STG.E.U16 desc[UR22][R96.64], R99 ;  /* 0x0000006360004986 */ /* 0x0005e2000c101516 */
[----:B-1----:R-:W-:Y:S01]  /*b010*/  ISETP.LT.AND P4, PT, R104, UR7, !P0 ;  /* 0x0000000768007c0c */ /* 0x002fe2000c781270 */
[----:B------:R-:W-:Y:S01]  /*b020*/  VIADD R104, R2, 0x2d ;  /* 0x0000002d02687836 */ /* 0x000fe20000000000 */
[----:B------:R-:W1:Y:S01]  /*b030*/  LDCU UR7, c[0x0][0x39c] ;  /* 0x00007380ff0777ac */ /* 0x000e620008000800 */
[-C--:B--2---:R-:W-:Y:S01]  /*b040*/  LEA.HI.X.SX32 R99, R103, R3.reuse, 0x1, P6 ;  /* 0x0000000367637211 */ /* 0x084fe200030f0eff */
[C---:B------:R-:W-:Y:S01]  /*b050*/  VIADD R103, R102.reuse, UR5 ;  /* 0x0000000566677c36 */ /* 0x040fe20008000000 */
[-C--:B------:R-:W-:Y:S02]  /*b060*/  LEA R100, P6, R102, R0.reuse, 0x1 ;  /* 0x0000000066647211 */ /* 0x080fe400078c08ff */
[----:B------:R-:W-:Y:S01]  /*b070*/  PRMT R97, R224, 0x7632, R97 ;  /* 0x00007632e0617816 */ /* 0x000fe20000000061 */
[----:B------:R-:W-:Y:S01]  /*b080*/  @P5 STG.E.U16 desc[UR22][R98.64], R224 ;  /* 0x000000e062005986 */ /* 0x000fe2000c101516 */
[----:B0-----:R-:W-:Y:S01]  /*b090*/  ISETP.LT.AND P5, PT, R104, UR4, !P0 ;  /* 0x0000000468007c0c */ /* 0x001fe2000c7a1270 */
[----:B------:R-:W0:Y:S01]  /*b0a0*/  LDCU UR4, c[0x0][0x39c] ;  /* 0x00007380ff0477ac */ /* 0x000e220008000800 */
[----:B------:R-:W-:Y:S01]  /*b0b0*/  LEA.HI.X.SX32 R101, R102, R3, 0x1, P6 ;  /* 0x0000000366657211 */ /* 0x000fe200030f0eff */
[----:B------:R-:W-:Y:S01]  /*b0c0*/  VIADD R104, R2, 0x2e ;  /* 0x0000002e02687836 */ /* 0x000fe20000000000 */
[C---:B------:R-:W-:Y:S01]  /*b0d0*/  LEA R96, P6, R103.reuse, R0, 0x1 ;  /* 0x0000000067607211 */ /* 0x040fe200078c08ff */
[----:B------:R-:W-:-:S02]  /*b0e0*/  VIADD R102, R103, UR5 ;  /* 0x0000000567667c36 */ /* 0x000fc40008000000 */
[----:B------:R2:W-:Y:S01]  /*b0f0*/  @P2 STG.E.U16 desc[UR22][R100.64], R97 ;  /* 0x0000006164002986 */ /* 0x0005e2000c101516 */
[----:B---3--:R-:W-:Y:S01]  /*b100*/  ISETP.LT.AND P2, PT, R104, UR6, !P0 ;  /* 0x0000000668007c0c */ /* 0x008fe2000c741270 */
[----:B------:R-:W3:Y:S01]  /*b110*/  LDCU UR6, c[0x0][0x39c] ;  /* 0x00007380ff0677ac */ /* 0x000ee20008000800 */
[----:B------:R-:W-:Y:S01]  /*b120*/  VIADD R104, R2, 0x2f ;  /* 0x0000002f02687836 */ /* 0x000fe20000000000 */
[----:B--2---:R-:W-:Y:S01]  /*b130*/  LEA.HI.X.SX32 R97, R103, R3, 0x1, P6 ;  /* 0x0000000367617211 */ /* 0x004fe200030f0eff */
[C---:B------:R-:W-:Y:S01]  /*b140*/  VIADD R103, R102.reuse, UR5 ;  /* 0x0000000566677c36 */ /* 0x040fe20008000000 */
[----:B------:R-:W-:-:S03]  /*b150*/  LEA R98, P6, R102, R0, 0x1 ;  /* 0x0000000066627211 */ /* 0x000fc600078c08ff */
[----:B------:R2:W-:Y:S01]  /*b160*/  @P3 STG.E.U16 desc[UR22][R96.64], R226 ;  /* 0x000000e260003986 */ /* 0x0005e2000c101516 */
[-C--:B------:R-:W-:Y:S01]  /*b170*/  LEA.HI.X.SX32 R99, R102, R3.reuse, 0x1, P6 ;  /* 0x0000000366637211 */ /* 0x080fe200030f0eff */
[C---:B------:R-:W-:Y:S01]  /*b180*/  VIADD R102, R103.reuse, UR5 ;  /* 0x0000000567667c36 */ /* 0x040fe20008000000 */
[----:B0-----:R-:W-:Y:S01]  /*b190*/  ISETP.LT.AND P3, PT, R104, UR4, !P0 ;  /* 0x0000000468007c0c */ /* 0x001fe2000c761270 */
[----:B------:R-:W-:Y:S01]  /*b1a0*/  VIADD R104, R2, 0x30 ;  /* 0x0000003002687836 */ /* 0x000fe20000000000 */
[C---:B------:R-:W-:Y:S01]  /*b1b0*/  LEA R100, P6, R103.reuse, R0, 0x1 ;  /* 0x0000000067647211 */ /* 0x040fe200078c08ff */
[----:B------:R-:W0:Y:S03]  /*b1c0*/  LDCU UR4, c[0x0][0x39c] ;  /* 0x00007380ff0477ac */ /* 0x000e260008000800 */
[----:B------:R-:W-:Y:S01]  /*b1d0*/  LEA.HI.X.SX32 R101, R103, R3, 0x1, P6 ;  /* 0x0000000367657211 */ /* 0x000fe200030f0eff */
[----:B------:R-:W-:Y:S01]  /*b1e0*/  VIADD R103, R102, UR5 ;  /* 0x0000000566677c36 */ /* 0x000fe20008000000 */
[----:B--2---:R-:W-:-:S02]  /*b1f0*/  PRMT R97, R226, 0x7632, R97 ;  /* 0x00007632e2617816 */ /* 0x004fc40000000061 */
[----:B------:R-:W-:-:S03]  /*b200*/  LEA R96, P6, R102, R0, 0x1 ;  /* 0x0000000066607211 */ /* 0x000fc600078c08ff */
[----:B------:R2:W-:Y:S01]  /*b210*/  @P1 STG.E.U16 desc[UR22][R98.64], R97 ;  /* 0x0000006162001986 */ /* 0x0005e2000c101516 */
[----:B-1----:R-:W-:Y:S01]  /*b220*/  ISETP.LT.AND P1, PT, R104, UR7, !P0 ;  /* 0x0000000768007c0c */ /* 0x002fe2000c721270 */
[----:B------:R-:W-:Y:S01]  /*b230*/  VIADD R104, R2, 0x31 ;  /* 0x0000003102687836 */ /* 0x000fe20000000000 */
[----:B------:R-:W1:Y:S01]  /*b240*/  LDCU UR7, c[0x0][0x39c] ;  /* 0x00007380ff0777ac */ /* 0x000e620008000800 */
[----:B------:R-:W-:Y:S03]  /*b250*/  @P4 STG.E.U16 desc[UR22][R100.64], R228 ;  /* 0x000000e464004986 */ /* 0x000fe6000c101516 */
[----:B---3--:R-:W-:Y:S01]  /*b260*/  ISETP.LT.AND P4, PT, R104, UR6, !P0 ;  /* 0x0000000668007c0c */ /* 0x008fe2000c781270 */
[----:B------:R-:W3:Y:S01]  /*b270*/  LDCU UR6, c[0x0][0x39c] ;  /* 0x00007380ff0677ac */ /* 0x000ee20008000800 */
[----:B------:R-:W-:Y:S01]  /*b280*/  VIADD R104, R2, 0x32 ;  /* 0x0000003202687836 */ /* 0x000fe20000000000 */
[----:B--2---:R-:W-:Y:S01]  /*b290*/  LEA.HI.X.SX32 R97, R102, R3, 0x1, P6 ;  /* 0x0000000366617211 */ /* 0x004fe200030f0eff */
[----:B------:R-:W-:Y:S01]  /*b2a0*/  VIADD R102, R103, UR5 ;  /* 0x0000000567667c36 */ /* 0x000fe20008000000 */
[----:B------:R-:W-:-:S02]  /*b2b0*/  PRMT R99, R228, 0x7632, R99 ;  /* 0x00007632e4637816 */ /* 0x000fc40000000063 */
[----:B------:R-:W-:-:S03]  /*b2c0*/  LEA R98, P6, R103, R0, 0x1 ;  /* 0x0000000067627211 */ /* 0x000fc600078c08ff */
[----:B------:R2:W-:Y:S01]  /*b2d0*/  @P5 STG.E.U16 desc[UR22][R96.64], R99 ;  /* 0x0000006360005986 */ /* 0x0005e2000c101516 */
[----:B0-----:R-:W-:Y:S01]  /*b2e0*/  ISETP.LT.AND P5, PT, R104, UR4, !P0 ;  /* 0x0000000468007c0c */ /* 0x001fe2000c7a1270 */
[----:B------:R-:W0:Y:S01]  /*b2f0*/  LDCU UR4, c[0x0][0x39c] ;  /* 0x00007380ff0477ac */ /* 0x000e220008000800 */
[----:B------:R-:W-:Y:S01]  /*b300*/  VIADD R104, R2, 0x33 ;  /* 0x0000003302687836 */ /* 0x000fe20000000000 */
[-C--:B--2---:R-:W-:Y:S01]  /*b310*/  LEA.HI.X.SX32 R99, R103, R3.reuse, 0x1, P6 ;  /* 0x0000000367637211 */ /* 0x084fe200030f0eff */
[C---:B------:R-:W-:Y:S01]  /*b320*/  VIADD R103, R102.reuse, UR5 ;  /* 0x0000000566677c36 */ /* 0x040fe20008000000 */
[-C--:B------:R-:W-:Y:S02]  /*b330*/  LEA R100, P6, R102, R0.reuse, 0x1 ;  /* 0x0000000066647211 */ /* 0x080fe400078c08ff */
[----:B------:R-:W-:Y:S01]  /*b340*/  PRMT R97, R230, 0x7632, R97 ;  /* 0x00007632e6617816 */ /* 0x000fe20000000061 */
[----:B------:R-:W-:Y:S01]  /*b350*/  @P2 STG.E.U16 desc[UR22][R98.64], R230 ;  /* 0x000000e662002986 */ /* 0x000fe2000c101516 */
[-C--:B------:R-:W-:Y:S01]  /*b360*/  LEA.HI.X.SX32 R101, R102, R3.reuse, 0x1, P6 ;  /* 0x0000000366657211 */ /* 0x080fe200030f0eff */
[C---:B------:R-:W-:Y:S01]  /*b370*/  VIADD R102, R103.reuse, UR5 ;  /* 0x0000000567667c36 */ /* 0x040fe20008000000 */
[----:B---3--:R-:W-:Y:S01]  /*b380*/  ISETP.LT.AND P2, PT, R104, UR6, !P0 ;  /* 0x0000000668007c0c */ /* 0x008fe2000c741270 */
[----:B------:R-:W-:Y:S01]  /*b390*/  VIADD R104, R2, 0x34 ;  /* 0x0000003402687836 */ /* 0x000fe20000000000 */
[CC--:B------:R-:W-:Y:S01]  /*b3a0*/  LEA R96, P6, R103.reuse, R0.reuse, 0x1 ;  /* 0x0000000067607211 */ /* 0x0c0fe200078c08ff */
[----:B------:R2:W-:Y:S01]  /*b3b0*/  @P3 STG.E.U16 desc[UR22][R100.64], R97 ;  /* 0x0000006164003986 */ /* 0x0005e2000c101516 */
[----:B------:R-:W3:Y:S02]  /*b3c0*/  LDCU UR6, c[0x0][0x39c] ;  /* 0x00007380ff0677ac */ /* 0x000ee40008000800 */
[----:B-1----:R-:W-:Y:S01]  /*b3d0*/  ISETP.LT.AND P3, PT, R104, UR7, !P0 ;  /* 0x0000000768007c0c */ /* 0x002fe2000c761270 */
[----:B------:R-:W-:Y:S01]  /*b3e0*/  VIADD R104, R2, 0x35 ;  /* 0x0000003502687836 */ /* 0x000fe20000000000 */
[----:B------:R-:W1:Y:S01]  /*b3f0*/  LDCU UR7, c[0x0][0x39c] ;  /* 0x00007380ff0777ac */ /* 0x000e620008000800 */
[----:B--2---:R-:W-:Y:S01]  /*b400*/  LEA.HI.X.SX32 R97, R103, R3, 0x1, P6 ;  /* 0x0000000367617211 */ /* 0x004fe200030f0eff */
[C---:B------:R-:W-:Y:S01]  /*b410*/  VIADD R103, R102.reuse, UR5 ;  /* 0x0000000566677c36 */ /* 0x040fe20008000000 */
[----:B------:R-:W-:-:S03]  /*b420*/  LEA R98, P6, R102, R0, 0x1 ;  /* 0x0000000066627211 */ /* 0x000fc600078c08ff */
[----:B------:R2:W-:Y:S01]  /*b430*/  @P1 STG.E.U16 desc[UR22][R96.64], R232 ;  /* 0x000000e860001986 */ /* 0x0005e2000c101516 */
[----:B0-----:R-:W-:Y:S01]  /*b440*/  ISETP.LT.AND P1, PT, R104, UR4, !P0 ;  /* 0x0000000468007c0c */ /* 0x001fe2000c721270 */
[----:B------:R-:W0:Y:S01]  /*b450*/  LDCU UR4, c[0x0][0x39c] ;  /* 0x00007380ff0477ac */ /* 0x000e220008000800 */
[----:B------:R-:W-:Y:S01]  /*b460*/  LEA.HI.X.SX32 R99, R102, R3, 0x1, P6 ;  /* 0x0000000366637211 */ /* 0x000fe200030f0eff */
[----:B------:R-:W-:Y:S01]  /*b470*/  VIADD R104, R2, 0x36 ;  /* 0x0000003602687836 */ /* 0x000fe20000000000 */
[C---:B------:R-:W-:Y:S01]  /*b480*/  LEA R100, P6, R103.reuse, R0, 0x1 ;  /* 0x0000000067647211 */ /* 0x040fe200078c08ff */
[----:B------:R-:W-:-:S03]  /*b490*/  VIADD R102, R103, UR5 ;  /* 0x0000000567667c36 */ /* 0x000fc60008000000 */
[----:B------:R-:W-:Y:S01]  /*b4a0*/  LEA.HI.X.SX32 R101, R103, R3, 0x1, P6 ;  /* 0x0000000367657211 */ /* 0x000fe200030f0eff */
[----:B------:R-:W-:Y:S01]  /*b4b0*/  VIADD R103, R102, UR5 ;  /* 0x0000000566677c36 */ /* 0x000fe20008000000 */
[----:B--2---:R-:W-:Y:S02]  /*b4c0*/  PRMT R97, R232, 0x7632, R97 ;  /* 0x00007632e8617816 */ /* 0x004fe40000000061 */
[----:B------:R-:W-:-:S03]  /*b4d0*/  LEA R96, P6, R102, R0, 0x1 ;  /* 0x0000000066607211 */ /* 0x000fc600078c08ff */
[----:B------:R2:W-:Y:S01]  /*b4e0*/  @P4 STG.E.U16 desc[UR22][R98.64], R97 ;  /* 0x0000006162004986 */ /* 0x0005e2000c101516 */
[----:B---3--:R-:W-:Y:S01]  /*b4f0*/  ISETP.LT.AND P4, PT, R104, UR6, !P0 ;  /* 0x0000000668007c0c */ /* 0x008fe2000c781270 */
[----:B------:R-:W3:Y:S01]  /*b500*/  LDCU UR6, c[0x0][0x39c] ;  /* 0x00007380ff0677ac */ /* 0x000ee20008000800 */
[----:B------:R-:W-:Y:S01]  /*b510*/  VIADD R104, R2, 0x37 ;  /* 0x0000003702687836 */ /* 0x000fe20000000000 */
[----:B------:R-:W-:Y:S04]  /*b520*/  @P5 STG.E.U16 desc[UR22][R100.64], R234 ;  /* 0x000000ea64005986 */ /* 0x000fe8000c101516 */
[----:B0-----:R-:W-:Y:S01]  /*b530*/  ISETP.LT.AND P5, PT, R104, UR4, !P0 ;  /* 0x0000000468007c0c */ /* 0x001fe2000c7a1270 */
[----:B------:R-:W-:Y:S01]  /*b540*/  VIADD R104, R2, 0x38 ;  /* 0x0000003802687836 */ /* 0x000fe20000000000 */
[----:B------:R-:W0:Y:S01]  /*b550*/  LDCU UR4, c[0x0][0x39c] ;  /* 0x00007380ff0477ac */ /* 0x000e220008000800 */
        /* <DEDUP_REMOVED lines=13> */
[----:B---3--:R-:W-:Y:S01]  /*b630*/  ISETP.LT.AND P3, PT, R104, UR6, !P0 ;  /* 0x0000000668007c0c */ /* 0x008fe2000c761270 */
[----:B------:R-:W2:Y:S01]  /*b640*/  LDCU UR6, c[0x0][0x39c] ;  /* 0x00007380ff0677ac */ /* 0x000ea20008000800 */
[----:B------:R-:W-:Y:S01]  /*b650*/  LEA.HI.X.SX32 R101, R102, R3, 0x1, P6 ;  /* 0x0000000366657211 */ /* 0x000fe200030f0eff */
[----:B------:R-:W-:Y:S01]  /*b660*/  VIADD R104, R2, 0x3a ;  /* 0x0000003a02687836 */ /* 0x000fe20000000000 */
[C---:B------:R-:W-:Y:S01]  /*b670*/  LEA R96, P6, R103.reuse, R0, 0x1 ;  /* 0x0000000067607211 */ /* 0x040fe200078c08ff */
[----:B------:R-:W-:-:S02]  /*b680*/  VIADD R102, R103, UR5 ;  /* 0x0000000567667c36 */ /* 0x000fc40008000000 */
[----:B------:R3:W-:Y:S01]  /*b690*/  @P1 STG.E.U16 desc[UR22][R100.64], R97 ;  /* 0x0000006164001986 */ /* 0x0007e2000c101516 */
[----:B0-----:R-:W-:Y:S01]  /*b6a0*/  ISETP.LT.AND P1, PT, R104, UR4, !P0 ;  /* 0x0000000468007c0c */ /* 0x001fe2000c721270 */
[----:B------:R-:W0:Y:S01]  /*b6b0*/  LDCU UR4, c[0x0][0x39c] ;  /* 0x00007380ff0477ac */ /* 0x000e220008000800 */
[----:B------:R-:W-:Y:S01]  /*b6c0*/  VIADD R104, R2, 0x3b ;  /* 0x0000003b02687836 */ /* 0x000fe20000000000 */
[----:B---3--:R-:W-:Y:S01]  /*b6d0*/  LEA.HI.X.SX32 R97, R103, R3, 0x1, P6 ;  /* 0x0000000367617211 */ /* 0x008fe200030f0eff */
[C---:B------:R-:W-:Y:S01]  /*b6e0*/  VIADD R103, R102.reuse, UR5 ;  /* 0x0000000566677c36 */ /* 0x040fe20008000000 */
[----:B------:R-:W-:-:S03]  /*b6f0*/  LEA R98, P6, R102, R0, 0x1 ;  /* 0x0000000066627211 */ /* 0x000fc600078c08ff */
[----:B------:R3:W-:Y:S01]  /*b700*/  @P4 STG.E.U16 desc[UR22][R96.64], R238 ;  /* 0x000000ee60004986 */ /* 0x0007e2000c101516 */
[-C--:B------:R-:W-:Y:S01]  /*b710*/  LEA.HI.X.SX32 R99, R102, R3.reuse, 0x1, P6 ;  /* 0x0000000366637211 */ /* 0x080fe200030f0eff */
[C---:B------:R-:W-:Y:S01]  /*b720*/  VIADD R102, R103.reuse, UR5 ;  /* 0x0000000567667c36 */ /* 0x040fe20008000000 */
[----:B--2---:R-:W-:Y:S01]  /*b730*/  ISETP.LT.AND P4, PT, R104, UR6, !P0 ;  /* 0x0000000668007c0c */ /* 0x004fe2000c781270 */
[----:B------:R-:W-:Y:S01]  /*b740*/  VIADD R104, R2, 0x3c ;  /* 0x0000003c02687836 */ /* 0x000fe20000000000 */
[C---:B------:R-:W-:Y:S01]  /*b750*/  LEA R100, P6, R103.reuse, R0, 0x1 ;  /* 0x0000000067647211 */ /* 0x040fe200078c08ff */
[----:B------:R-:W2:Y:S03]  /*b760*/  LDCU UR6, c[0x0][0x39c] ;  /* 0x00007380ff0677ac */ /* 0x000ea60008000800 */
[----:B------:R-:W-:Y:S01]  /*b770*/  LEA.HI.X.SX32 R101, R103, R3, 0x1, P6 ;  /* 0x0000000367657211 */ /* 0x000fe200030f0eff */
[----:B------:R-:W-:Y:S01]  /*b780*/  VIADD R103, R102, UR5 ;  /* 0x0000000566677c36 */ /* 0x000fe20008000000 */
[----:B---3--:R-:W-:-:S02]  /*b790*/  PRMT R97, R238, 0x7632, R97 ;  /* 0x00007632ee617816 */ /* 0x008fc40000000061 */
[----:B------:R-:W-:-:S03]  /*b7a0*/  LEA R96, P6, R102, R0, 0x1 ;  /* 0x0000000066607211 */ /* 0x000fc600078c08ff */
[----:B------:R3:W-:Y:S01]  /*b7b0*/  @P5 STG.E.U16 desc[UR22][R98.64], R97 ;  /* 0x0000006162005986 */ /* 0x0007e2000c101516 */
[----:B-1----:R-:W-:Y:S01]  /*b7c0*/  ISETP.LT.AND P5, PT, R104, UR7, !P0 ;  /* 0x0000000768007c0c */ /* 0x002fe2000c7a1270 */
[----:B------:R-:W-:Y:S01]  /*b7d0*/  VIADD R104, R2, 0x3d ;  /* 0x0000003d02687836 */ /* 0x000fe20000000000 */
[----:B------:R-:W1:Y:S01]  /*b7e0*/  LDCU UR7, c[0x0][0x39c] ;  /* 0x00007380ff0777ac */ /* 0x000e620008000800 */
[----:B------:R-:W-:Y:S03]  /*b7f0*/  @P2 STG.E.U16 desc[UR22][R100.64], R240 ;  /* 0x000000f064002986 */ /* 0x000fe6000c101516 */
[----:B0-----:R-:W-:Y:S01]  /*b800*/  ISETP.LT.AND P2, PT, R104, UR4, !P0 ;  /* 0x0000000468007c0c */ /* 0x001fe2000c741270 */
[----:B------:R-:W0:Y:S01]  /*b810*/  LDCU UR4, c[0x0][0x39c] ;  /* 0x00007380ff0477ac */ /* 0x000e220008000800 */
[----:B------:R-:W-:Y:S01]  /*b820*/  VIADD R104, R2, 0x3e ;  /* 0x0000003e02687836 */ /* 0x000fe20000000000 */
[----:B---3--:R-:W-:Y:S01]  /*b830*/  LEA.HI.X.SX32 R97, R102, R3, 0x1, P6 ;  /* 0x0000000366617211 */ /* 0x008fe200030f0eff */
[----:B------:R-:W-:Y:S01]  /*b840*/  VIADD R102, R103, UR5 ;  /* 0x0000000567667c36 */ /* 0x000fe20008000000 */
[----:B------:R-:W-:-:S02]  /*b850*/  PRMT R99, R240, 0x7632, R99 ;  /* 0x00007632f0637816 */ /* 0x000fc40000000063 */
[----:B------:R-:W-:-:S03]  /*b860*/  LEA R98, P6, R103, R0, 0x1 ;  /* 0x0000000067627211 */ /* 0x000fc600078c08ff */
[----:B------:R3:W-:Y:S01]  /*b870*/  @P3 STG.E.U16 desc[UR22][R96.64], R99 ;  /* 0x0000006360003986 */ /* 0x0007e2000c101516 */
[----:B--2---:R-:W-:Y:S01]  /*b880*/  ISETP.LT.AND P3, PT, R104, UR6, !P0 ;  /* 0x0000000668007c0c */ /* 0x004fe2000c761270 */
[----:B------:R-:W2:Y:S01]  /*b890*/  LDCU UR6, c[0x0][0x39c] ;  /* 0x00007380ff0677ac */ /* 0x000ea20008000800 */
[----:B------:R-:W-:Y:S01]  /*b8a0*/  VIADD R104, R2, 0x3f ;  /* 0x0000003f02687836 */ /* 0x000fe20000000000 */
[-C--:B---3--:R-:W-:Y:S01]  /*b8b0*/  LEA.HI.X.SX32 R99, R103, R3.reuse, 0x1, P6 ;  /* 0x0000000367637211 */ /* 0x088fe200030f0eff */
[C---:B------:R-:W-:Y:S01]  /*b8c0*/  VIADD R103, R102.reuse, UR5 ;  /* 0x0000000566677c36 */ /* 0x040fe20008000000 */
[-C--:B------:R-:W-:Y:S02]  /*b8d0*/  LEA R100, P6, R102, R0.reuse, 0x1 ;  /* 0x0000000066647211 */ /* 0x080fe400078c08ff */
[----:B------:R-:W-:Y:S01]  /*b8e0*/  PRMT R97, R242, 0x7632, R97 ;  /* 0x00007632f2617816 */ /* 0x000fe20000000061 */
[----:B------:R-:W-:Y:S01]  /*b8f0*/  @P1 STG.E.U16 desc[UR22][R98.64], R242 ;  /* 0x000000f262001986 */ /* 0x000fe2000c101516 */
[-C--:B------:R-:W-:Y:S01]  /*b900*/  LEA.HI.X.SX32 R101, R102, R3.reuse, 0x1, P6 ;  /* 0x0000000366657211 */ /* 0x080fe200030f0eff */
[C---:B------:R-:W-:Y:S01]  /*b910*/  VIADD R102, R103.reuse, UR5 ;  /* 0x0000000567667c36 */ /* 0x040fe20008000000 */
[----:B0-----:R-:W-:Y:S01]  /*b920*/  ISETP.LT.AND P1, PT, R104, UR4, !P0 ;  /* 0x0000000468007c0c */ /* 0x001fe2000c721270 */
[----:B------:R-:W-:Y:S01]  /*b930*/  VIADD R104, R2, 0x40 ;  /* 0x0000004002687836 */ /* 0x000fe20000000000 */
[CC--:B------:R-:W-:Y:S01]  /*b940*/  LEA R96, P6, R103.reuse, R0.reuse, 0x1 ;  /* 0x0000000067607211 */ /* 0x0c0fe200078c08ff */
[----:B------:R0:W-:Y:S01]  /*b950*/  @P4 STG.E.U16 desc[UR22][R100.64], R97 ;  /* 0x0000006164004986 */ /* 0x0001e2000c101516 */
[----:B------:R-:W3:Y:S02]  /*b960*/  LDCU UR4, c[0x0][0x39c] ;  /* 0x00007380ff0477ac */ /* 0x000ee40008000800 */
[----:B-1----:R-:W-:Y:S01]  /*b970*/  ISETP.LT.AND P4, PT, R104, UR7, !P0 ;  /* 0x0000000768007c0c */ /* 0x002fe2000c781270 */
[----:B------:R-:W-:Y:S01]  /*b980*/  VIADD R104, R2, 0x41 ;  /* 0x0000004102687836 */ /* 0x000fe20000000000 */
[----:B------:R-:W1:Y:S01]  /*b990*/  LDCU UR7, c[0x0][0x39c] ;  /* 0x00007380ff0777ac */ /* 0x000e620008000800 */
[----:B0-----:R-:W-:Y:S01]  /*b9a0*/  LEA.HI.X.SX32 R97, R103, R3, 0x1, P6 ;  /* 0x0000000367617211 */ /* 0x001fe200030f0eff */
[C---:B------:R-:W-:Y:S01]  /*b9b0*/  VIADD R103, R102.reuse, UR5 ;  /* 0x0000000566677c36 */ /* 0x040fe20008000000 */
[----:B------:R-:W-:-:S03]  /*b9c0*/  LEA R98, P6, R102, R0, 0x1 ;  /* 0x0000000066627211 */ /* 0x000fc600078c08ff */
[----:B------:R0:W-:Y:S01]  /*b9d0*/  @P5 STG.E.U16 desc[UR22][R96.64], R244 ;  /* 0x000000f460005986 */ /* 0x0001e2000c101516 */
[----:B--2---:R-:W-:Y:S01]  /*b9e0*/  ISETP.LT.AND P5, PT, R104, UR6, !P0 ;  /* 0x0000000668007c0c */ /* 0x004fe2000c7a1270 */
[----:B------:R-:W2:Y:S01]  /*b9f0*/  LDCU UR6, c[0x0][0x39c] ;  /* 0x00007380ff0677ac */ /* 0x000ea20008000800 */
[----:B------:R-:W-:Y:S01]  /*ba00*/  LEA.HI.X.SX32 R99, R102, R3, 0x1, P6 ;  /* 0x0000000366637211 */ /* 0x000fe200030f0eff */
[----:B------:R-:W-:Y:S01]  /*ba10*/  VIADD R104, R2, 0x42 ;  /* 0x0000004202687836 */ /* 0x000fe20000000000 */
[C---:B------:R-:W-:Y:S01]  /*ba20*/  LEA R100, P6, R103.reuse, R0, 0x1 ;  /* 0x0000000067647211 */ /* 0x040fe200078c08ff */
[----:B------:R-:W-:-:S03]  /*ba30*/  VIADD R102, R103, UR5 ;  /* 0x0000000567667c36 */ /* 0x000fc60008000000 */
[----:B------:R-:W-:Y:S01]  /*ba40*/  LEA.HI.X.SX32 R101, R103, R3, 0x1, P6 ;  /* 0x0000000367657211 */ /* 0x000fe200030f0eff */
[----:B------:R-:W-:Y:S01]  /*ba50*/  VIADD R103, R102, UR5 ;  /* 0x0000000566677c36 */ /* 0x000fe20008000000 */
[----:B0-----:R-:W-:Y:S02]  /*ba60*/  PRMT R97, R244, 0x7632, R97 ;  /* 0x00007632f4617816 */ /* 0x001fe40000000061 */
[----:B------:R-:W-:-:S03]  /*ba70*/  LEA R96, P6, R102, R0, 0x1 ;  /* 0x0000000066607211 */ /* 0x000fc600078c08ff */
[----:B------:R0:W-:Y:S01]  /*ba80*/  @P2 STG.E.U16 desc[UR22][R98.64], R97 ;  /* 0x0000006162002986 */ /* 0x0001e2000c101516 */
[----:B---3--:R-:W-:Y:S01]  /*ba90*/  ISETP.LT.AND P2, PT, R104, UR4, !P0 ;  /* 0x0000000468007c0c */ /* 0x008fe2000c741270 */
[----:B------:R-:W3:Y:S01]  /*baa0*/  LDCU UR4, c[0x0][0x39c] ;  /* 0x00007380ff0477ac */ /* 0x000ee20008000800 */
[----:B------:R-:W-:Y:S01]  /*bab0*/  VIADD R104, R2, 0x43 ;  /* 0x0000004302687836 */ /* 0x000fe20000000000 */
[----:B------:R-:W-:Y:S04]  /*bac0*/  @P3 STG.E.U16 desc[UR22][R100.64], R246 ;  /* 0x000000f664003986 */ /* 0x000fe8000c101516 */
[----:B--2---:R-:W-:Y:S01]  /*bad0*/  ISETP.LT.AND P3, PT, R104, UR6, !P0 ;  /* 0x0000000668007c0c */ /* 0x004fe2000c761270 */
[----:B------:R-:W-:Y:S01]  /*bae0*/  VIADD R104, R2, 0x44 ;  /* 0x0000004402687836 */ /* 0x000fe20000000000 */
[----:B------:R-:W2:Y:S01]  /*baf0*/  LDCU UR6, c[0x0][0x39c] ;  /* 0x00007380ff0677ac */ /* 0x000ea20008000800 */
[----:B0-----:R-:W-:Y:S01]  /*bb00*/  LEA.HI.X.SX32 R97, R102, R3, 0x1, P6 ;  /* 0x0000000366617211 */ /* 0x001fe200030f0eff */
[----:B------:R-:W-:Y:S01]  /*bb10*/  VIADD R102, R103, UR5 ;  /* 0x0000000567667c36 */ /* 0x000fe20008000000 */
[----:B------:R-:W-:-:S02]  /*bb20*/  PRMT R99, R246, 0x7632, R99 ;  /* 0x00007632f6637816 */ /* 0x000fc40000000063 */
[----:B------:R-:W-:-:S03]  /*bb30*/  LEA R98, P6, R103, R0, 0x1 ;  /* 0x0000000067627211 */ /* 0x000fc600078c08ff */
[----:B------:R0:W-:Y:S01]  /*bb40*/  @P1 STG.E.U16 desc[UR22][R96.64], R99 ;  /* 0x0000006360001986 */ /* 0x0001e2000c101516 */
[----:B-1----:R-:W-:Y:S01]  /*bb50*/  ISETP.LT.AND P1, PT, R104, UR7, !P0 ;  /* 0x0000000768007c0c */ /* 0x002fe2000c721270 */
[----:B------:R-:W-:Y:S01]  /*bb60*/  VIADD R104, R2, 0x45 ;  /* 0x0000004502687836 */ /* 0x000fe20000000000 */
[----:B------:R-:W1:Y:S01]  /*bb70*/  LDCU UR7, c[0x0][0x39c] ;  /* 0x00007380ff0777ac */ /* 0x000e620008000800 */
[-C--:B0-----:R-:W-:Y:S01]  /*bb80*/  LEA.HI.X.SX32 R99, R103, R3.reuse, 0x1, P6 ;  /* 0x0000000367637211 */ /* 0x081fe200030f0eff */
[C---:B------:R-:W-:Y:S01]  /*bb90*/  VIADD R103, R102.reuse, UR5 ;  /* 0x0000000566677c36 */ /* 0x040fe20008000000 */
[-C--:B------:R-:W-:Y:S02]  /*bba0*/  LEA R100, P6, R102, R0.reuse, 0x1 ;  /* 0x0000000066647211 */ /* 0x080fe400078c08ff */
[----:B------:R-:W-:Y:S01]  /*bbb0*/  PRMT R97, R215, 0x7632, R97 ;  /* 0x00007632d7617816 */ /* 0x000fe20000000061 */
[----:B------:R-:W-:Y:S01]  /*bbc0*/  @P4 STG.E.U16 desc[UR22][R98.64], R215 ;  /* 0x000000d762004986 */ /* 0x000fe2000c101516 */
[----:B---3--:R-:W-:Y:S01]  /*bbd0*/  ISETP.LT.AND P4, PT, R104, UR4, !P0 ;  /* 0x0000000468007c0c */ /* 0x008fe2000c781270 */
[----:B------:R-:W0:Y:S01]  /*bbe0*/  LDCU UR4, c[0x0][0x39c] ;  /* 0x00007380ff0477ac */ /* 0x000e220008000800 */
[----:B------:R-:W-:Y:S01]  /*bbf0*/  LEA.HI.X.SX32 R101, R102, R3, 0x1, P6 ;  /* 0x0000000366657211 */ /* 0x000fe200030f0eff */
[----:B------:R-:W-:Y:S01]  /*bc00*/  VIADD R104, R2, 0x46 ;  /* 0x0000004602687836 */ /* 0x000fe20000000000 */
[C---:B------:R-:W-:Y:S01]  /*bc10*/  LEA R96, P6, R103.reuse, R0, 0x1 ;  /* 0x0000000067607211 */ /* 0x040fe200078c08ff */
[----:B------:R-:W-:-:S02]  /*bc20*/  VIADD R102, R103, UR5 ;  /* 0x0000000567667c36 */ /* 0x000fc40008000000 */
[----:B------:R3:W-:Y:S01]  /*bc30*/  @P5 STG.E.U16 desc[UR22][R100.64], R97 ;  /* 0x0000006164005986 */ /* 0x0007e2000c101516 */
[----:B--2---:R-:W-:Y:S01]  /*bc40*/  ISETP.LT.AND P5, PT, R104, UR6, !P0 ;  /* 0x0000000668007c0c */ /* 0x004fe2000c7a1270 */
[----:B------:R-:W2:Y:S01]  /*bc50*/  LDCU UR6, c[0x0][0x39c] ;  /* 0x00007380ff0677ac */ /* 0x000ea20008000800 */
[----:B------:R-:W-:Y:S01]  /*bc60*/  VIADD R104, R2, 0x47 ;  /* 0x0000004702687836 */ /* 0x000fe20000000000 */
[----:B---3--:R-:W-:Y:S01]  /*bc70*/  LEA.HI.X.SX32 R97, R103, R3, 0x1, P6 ;  /* 0x0000000367617211 */ /* 0x008fe200030f0eff */
        /* <DEDUP_REMOVED lines=18> */
[----:B--2---:R-:W-:Y:S01]  /*bda0*/  ISETP.LT.AND P1, PT, R104, UR6, !P0 ;  /* 0x0000000668007c0c */ /* 0x004fe2000c721270 */
[----:B------:R-:W2:Y:S01]  /*bdb0*/  LDCU UR6, c[0x0][0x39c] ;  /* 0x00007380ff0677ac */ /* 0x000ea20008000800 */
[----:B------:R-:W-:Y:S01]  /*bdc0*/  VIADD R104, R2, 0x4a ;  /* 0x0000004a02687836 */ /* 0x000fe20000000000 */
[----:B---3--:R-:W-:Y:S01]  /*bdd0*/  LEA.HI.X.SX32 R97, R102, R3, 0x1, P6 ;  /* 0x0000000366617211 */ /* 0x008fe200030f0eff */
[----:B------:R-:W-:Y:S01]  /*bde0*/  VIADD R102, R103, UR5 ;  /* 0x0000000567667c36 */ /* 0x000fe20008000000 */
[----:B------:R-:W-:-:S02]  /*bdf0*/  PRMT R99, R211, 0x7632, R99 ;  /* 0x00007632d3637816 */ /* 0x000fc40000000063 */
[----:B------:R-:W-:-:S03]  /*be00*/  LEA R98, P6, R103, R0, 0x1 ;  /* 0x0000000067627211 */ /* 0x000fc600078c08ff */
[----:B------:R3:W-:Y:S01]  /*be10*/  @P4 STG.E.U16 desc[UR22][R96.64], R99 ;  /* 0x0000006360004986 */ /* 0x0007e2000c101516 */
[----:B0-----:R-:W-:Y:S01]  /*be20*/  ISETP.LT.AND P4, PT, R104, UR4, !P0 ;  /* 0x0000000468007c0c */ /* 0x001fe2000c781270 */
[----:B------:R-:W0:Y:S01]  /*be30*/  LDCU UR4, c[0x0][0x39c] ;  /* 0x00007380ff0477ac */ /* 0x000e220008000800 */
[----:B------:R-:W-:Y:S01]  /*be40*/  VIADD R104, R2, 0x4b ;  /* 0x0000004b02687836 */ /* 0x000fe20000000000 */
[-C--:B---3--:R-:W-:Y:S01]  /*be50*/  LEA.HI.X.SX32 R99, R103, R3.reuse, 0x1, P6 ;  /* 0x0000000367637211 */ /* 0x088fe200030f0eff */
[C---:B------:R-:W-:Y:S01]  /*be60*/  VIADD R103, R102.reuse, UR5 ;  /* 0x0000000566677c36 */ /* 0x040fe20008000000 */
[CC--:B------:R-:W-:Y:S02]  /*be70*/  LEA R100, P6, R102.reuse, R0.reuse, 0x1 ;  /* 0x0000000066647211 */ /* 0x0c0fe400078c08ff */
[----:B------:R-:W-:Y:S01]  /*be80*/  PRMT R97, R209, 0x7632, R97 ;  /* 0x00007632d1617816 */ /* 0x000fe20000000061 */
[----:B------:R-:W-:Y:S01]  /*be90*/  @P5 STG.E.U16 desc[UR22][R98.64], R209 ;  /* 0x000000d162005986 */ /* 0x000fe2000c101516 */
[-C--:B------:R-:W-:Y:S01]  /*bea0*/  LEA.HI.X.SX32 R101, R102, R3.reuse, 0x1, P6 ;  /* 0x0000000366657211 */ /* 0x080fe200030f0eff */
[C---:B------:R-:W-:Y:S01]  /*beb0*/  VIADD R102, R103.reuse, UR5 ;  /* 0x0000000567667c36 */ /* 0x040fe20008000000 */
[----:B--2---:R-:W-:Y:S01]  /*bec0*/  ISETP.LT.AND P5, PT, R104, UR6, !P0 ;  /* 0x0000000668007c0c */ /* 0x004fe2000c7a1270 */
        /* <DEDUP_REMOVED lines=18> */
[C---:B------:R-:W-:Y:S01]  /*bff0*/  VIADD R103, R102.reuse, UR5 ;  /* 0x0000000566677c36 */ /* 0x040fe20008000000 */
        /* <DEDUP_REMOVED lines=89> */
[C---:B------:R-:W-:Y:S01]  /*c590*/  VIADD R103, R102.reuse, UR5 ;  /* 0x0000000566677c36 */ /* 0x040fe20008000000 */
        /* <DEDUP_REMOVED lines=511> */
[----:B------:R-:W-:Y:S01]  /*e590*/  VIADD R104, R2, 0x9f ;  /* 0x0000009f02687836 */ /* 0x000fe20000000000 */
[----:B------:R-:W2:Y:S01]  /*e5a0*/  LDCU UR6, c[0x0][0x39c] ;  /* 0x00007380ff0677ac */ /* 0x000ea20008000800 */
[-C--:B---3--:R-:W-:Y:S01]  /*e5b0*/  LEA.HI.X.SX32 R99, R103, R3.reuse, 0x1, P6 ;  /* 0x0000000367637211 */ /* 0x088fe200030f0eff */
[C---:B------:R-:W-:Y:S01]  /*e5c0*/  VIADD R103, R102.reuse, UR5 ;  /* 0x0000000566677c36 */ /* 0x040fe20008000000 */
[CC--:B------:R-:W-:Y:S02]  /*e5d0*/  LEA R100, P6, R102.reuse, R0.reuse, 0x1 ;  /* 0x0000000066647211 */ /* 0x0c0fe400078c08ff */
[----:B------:R-:W-:Y:S01]  /*e5e0*/  PRMT R97, R225, 0x7632, R97 ;  /* 0x00007632e1617816 */ /* 0x000fe20000000061 */
[----:B------:R-:W-:Y:S01]  /*e5f0*/  @P4 STG.E.U16 desc[UR22][R98.64], R225 ;  /* 0x000000e162004986 */ /* 0x000fe2000c101516 */
[----:B------:R-:W-:Y:S01]  /*e600*/  LEA.HI.X.SX32 R101, R102, R3, 0x1, P6 ;  /* 0x0000000366657211 */ /* 0x000fe200030f0eff */
[C---:B------:R-:W-:Y:S01]  /*e610*/  VIADD R102, R103.reuse, UR5 ;  /* 0x0000000567667c36 */ /* 0x040fe20008000000 */
[----:B------:R-:W-:-:S02]  /*e620*/  LEA R96, P6, R103, R0, 0x1 ;  /* 0x0000000067607211 */ /* 0x000fc400078c08ff */
[----:B0-----:R-:W-:Y:S01]  /*e630*/  ISETP.LT.AND P4, PT, R104, UR4, !P0 ;  /* 0x0000000468007c0c */ /* 0x001fe2000c781270 */
[----:B------:R-:W0:Y:S01]  /*e640*/  LDCU UR4, c[0x0][0x39c] ;  /* 0x00007380ff0477ac */ /* 0x000e220008000800 */
[----:B------:R3:W-:Y:S01]  /*e650*/  @P5 STG.E.U16 desc[UR22][R100.64], R97 ;  /* 0x0000006164005986 */ /* 0x0007e2000c101516 */
[----:B------:R-:W-:-:S05]  /*e660*/  VIADD R104, R2, 0xa0 ;  /* 0x000000a002687836 */ /* 0x000fca0000000000 */
[----:B-1----:R-:W-:Y:S01]  /*e670*/  ISETP.LT.AND P5, PT, R104, UR7, !P0 ;  /* 0x0000000768007c0c */ /* 0x002fe2000c7a1270 */
[----:B------:R-:W-:Y:S01]  /*e680*/  VIADD R104, R2, 0xa1 ;  /* 0x000000a102687836 */ /* 0x000fe20000000000 */
[----:B------:R-:W1:Y:S01]  /*e690*/  LDCU UR7, c[0x0][0x39c] ;  /* 0x00007380ff0777ac */ /* 0x000e620008000800 */
[----:B---3--:R-:W-:Y:S01]  /*e6a0*/  LEA.HI.X.SX32 R97, R103, R3, 0x1, P6 ;  /* 0x0000000367617211 */ /* 0x008fe200030f0eff */
[C---:B------:R-:W-:Y:S01]  /*e6b0*/  VIADD R103, R102.reuse, UR5 ;  /* 0x0000000566677c36 */ /* 0x040fe20008000000 */
[----:B------:R-:W-:-:S03]  /*e6c0*/  LEA R98, P6, R102, R0, 0x1 ;  /* 0x0000000066627211 */ /* 0x000fc600078c08ff */
[----:B------:R3:W-:Y:S01]  /*e6d0*/  @P2 STG.E.U16 desc[UR22][R96.64], R223 ;  /* 0x000000df60002986 */ /* 0x0007e2000c101516 */
[-C--:B------:R-:W-:Y:S01]  /*e6e0*/  LEA.HI.X.SX32 R99, R102, R3.reuse, 0x1, P6 ;  /* 0x0000000366637211 */ /* 0x080fe200030f0eff */
[----:B------:R-:W-:Y:S01]  /*e6f0*/  VIADD R102, R2, 0xa2 ;  /* 0x000000a202667836 */ /* 0x000fe20000000000 */
[C---:B------:R-:W-:Y:S02]  /*e700*/  LEA R100, P6, R103.reuse, R0, 0x1 ;  /* 0x0000000067647211 */ /* 0x040fe400078c08ff */
[----:B--2---:R-:W-:Y:S01]  /*e710*/  ISETP.LT.AND P2, PT, R104, UR6, !P0 ;  /* 0x0000000668007c0c */ /* 0x004fe2000c741270 */
[----:B------:R-:W2:Y:S01]  /*e720*/  LDCU UR6, c[0x0][0x39c] ;  /* 0x00007380ff0677ac */ /* 0x000ea20008000800 */
[C---:B------:R-:W-:Y:S01]  /*e730*/  LEA.HI.X.SX32 R101, R103.reuse, R3, 0x1, P6 ;  /* 0x0000000367657211 */ /* 0x040fe200030f0eff */
[----:B------:R-:W-:Y:S02]  /*e740*/  VIADD R103, R103, UR5 ;  /* 0x0000000567677c36 */ /* 0x000fe40008000000 */
[----:B------:R-:W-:Y:S01]  /*e750*/  VIADD R104, R2, 0xa3 ;  /* 0x000000a302687836 */ /* 0x000fe20000000000 */
[----:B---3--:R-:W-:-:S05]  /*e760*/  PRMT R97, R223, 0x7632, R97 ;  /* 0x00007632df617816 */ /* 0x008fca0000000061 */
[----:B------:R3:W-:Y:S01]  /*e770*/  @P3 STG.E.U16 desc[UR22][R98.64], R97 ;  /* 0x0000006162003986 */ /* 0x0007e2000c101516 */
[----:B0-----:R-:W-:Y:S01]  /*e780*/  ISETP.LT.AND P3, PT, R102, UR4, !P0 ;  /* 0x0000000466007c0c */ /* 0x001fe2000c761270 */
[----:B------:R-:W0:Y:S01]  /*e790*/  LDCU UR4, c[0x0][0x39c] ;  /* 0x00007380ff0477ac */ /* 0x000e220008000800 */
[C---:B------:R-:W-:Y:S01]  /*e7a0*/  VIADD R102, R103.reuse, UR5 ;  /* 0x0000000567667c36 */ /* 0x040fe20008000000 */
[----:B------:R4:W-:Y:S01]  /*e7b0*/  @P1 STG.E.U16 desc[UR22][R100.64], R221 ;  /* 0x000000dd64001986 */ /* 0x0009e2000c101516 */
[----:B------:R-:W-:-:S04]  /*e7c0*/  LEA R96, P1, R103, R0, 0x1 ;  /* 0x0000000067607211 */ /* 0x000fc800078208ff */
[-C--:B---3--:R-:W-:Y:S01]  /*e7d0*/  LEA.HI.X.SX32 R97, R103, R3.reuse, 0x1, P1 ;  /* 0x0000000367617211 */ /* 0x088fe200008f0eff */
[----:B------:R-:W-:Y:S01]  /*e7e0*/  VIADD R103, R2, 0xa4 ;  /* 0x000000a402677836 */ /* 0x000fe20000000000 */
[----:B------:R-:W-:Y:S02]  /*e7f0*/  PRMT R99, R221, 0x7632, R99 ;  /* 0x00007632dd637816 */ /* 0x000fe40000000063 */
[----:B------:R-:W-:Y:S01]  /*e800*/  LEA R98, P6, R102, R0, 0x1 ;  /* 0x0000000066627211 */ /* 0x000fe200078c08ff */
[----:B----4-:R-:W-:Y:S01]  /*e810*/  VIADD R101, R2, 0xa5 ;  /* 0x000000a502657836 */ /* 0x010fe20000000000 */
[----:B--2---:R-:W-:Y:S01]  /*e820*/  ISETP.LT.AND P1, PT, R104, UR6, !P0 ;  /* 0x0000000668007c0c */ /* 0x004fe2000c721270 */
[----:B------:R2:W-:Y:S01]  /*e830*/  @P4 STG.E.U16 desc[UR22][R96.64], R99 ;  /* 0x0000006360004986 */ /* 0x0005e2000c101516 */
[----:B-1----:R-:W-:Y:S01]  /*e840*/  ISETP.LT.AND P4, PT, R103, UR7, !P0 ;  /* 0x0000000767007c0c */ /* 0x002fe2000c781270 */
[----:B------:R-:W1:Y:S01]  /*e850*/  LDCU UR6, c[0x0][0x39c] ;  /* 0x00007380ff0677ac */ /* 0x000e620008000800 */
[----:B------:R-:W-:Y:S01]  /*e860*/  VIADD R104, R2, 0xa7 ;  /* 0x000000a702687836 */ /* 0x000fe20000000000 */
[----:B------:R-:W3:Y:S01]  /*e870*/  LDCU UR7, c[0x0][0x39c] ;  /* 0x00007380ff0777ac */ /* 0x000ee20008000800 */
[C---:B--2---:R-:W-:Y:S01]  /*e880*/  LEA.HI.X.SX32 R99, R102.reuse, R3, 0x1, P6 ;  /* 0x0000000366637211 */ /* 0x044fe200030f0eff */
[----:B------:R-:W-:-:S04]  /*e890*/  VIADD R102, R102, UR5 ;  /* 0x0000000566667c36 */ /* 0x000fc80008000000 */
[C---:B------:R-:W-:Y:S01]  /*e8a0*/  VIADD R103, R102.reuse, UR5 ;  /* 0x0000000566677c36 */ /* 0x040fe20008000000 */
[CC--:B------:R-:W-:Y:S01]  /*e8b0*/  LEA R100, P6, R102.reuse, R0.reuse, 0x1 ;  /* 0x0000000066647211 */ /* 0x0c0fe200078c08ff */
[----:B------:R2:W-:Y:S01]  /*e8c0*/  @P5 STG.E.U16 desc[UR22][R98.64], R219 ;  /* 0x000000db62005986 */ /* 0x0005e2000c101516 */
[----:B0-----:R-:W-:Y:S01]  /*e8d0*/  ISETP.LT.AND P5, PT, R101, UR4, !P0 ;  /* 0x0000000465007c0c */ /* 0x001fe2000c7a1270 */
[----:B------:R-:W0:Y:S01]  /*e8e0*/  LDCU UR4, c[0x0][0x39c] ;  /* 0x00007380ff0477ac */ /* 0x000e220008000800 */
[----:B------:R-:W-:Y:S01]  /*e8f0*/  LEA.HI.X.SX32 R101, R102, R3, 0x1, P6 ;  /* 0x0000000366657211 */ /* 0x000fe200030f0eff */
[----:B------:R-:W-:Y:S01]  /*e900*/  VIADD R102, R2, 0xa6 ;  /* 0x000000a602667836 */ /* 0x000fe20000000000 */
[----:B------:R-:W-:-:S04]  /*e910*/  LEA R96, P6, R103, R0, 0x1 ;  /* 0x0000000067607211 */ /* 0x000fc800078c08ff */
[C---:B------:R-:W-:Y:S01]  /*e920*/  LEA.HI.X.SX32 R97, R103.reuse, R3, 0x1, P6 ;  /* 0x0000000367617211 */ /* 0x040fe200030f0eff */
[----:B------:R-:W-:Y:S01]  /*e930*/  VIADD R103, R103, UR5 ;  /* 0x0000000567677c36 */ /* 0x000fe20008000000 */
[----:B--2---:R-:W-:-:S05]  /*e940*/  PRMT R99, R219, 0x7632, R99 ;  /* 0x00007632db637816 */ /* 0x004fca0000000063 */
[----:B------:R2:W-:Y:S01]  /*e950*/  @P2 STG.E.U16 desc[UR22][R100.64], R99 ;  /* 0x0000006364002986 */ /* 0x0005e2000c101516 */
[----:B-1----:R-:W-:Y:S01]  /*e960*/  ISETP.LT.AND P2, PT, R102, UR6, !P0 ;  /* 0x0000000666007c0c */ /* 0x002fe2000c741270 */
[----:B------:R-:W1:Y:S01]  /*e970*/  LDCU UR6, c[0x0][0x39c] ;  /* 0x00007380ff0677ac */ /* 0x000e620008000800 */
[C---:B------:R-:W-:Y:S01]  /*e980*/  VIADD R102, R103.reuse, UR5 ;  /* 0x0000000567667c36 */ /* 0x040fe20008000000 */
[----:B------:R4:W-:Y:S01]  /*e990*/  @P3 STG.E.U16 desc[UR22][R96.64], R105 ;  /* 0x0000006960003986 */ /* 0x0009e2000c101516 */
[----:B------:R-:W-:-:S04]  /*e9a0*/  LEA R98, P3, R103, R0, 0x1 ;  /* 0x0000000067627211 */ /* 0x000fc800078608ff */
[-C--:B--2---:R-:W-:Y:S02]  /*e9b0*/  LEA.HI.X.SX32 R99, R103, R3.reuse, 0x1, P3 ;  /* 0x0000000367637211 */ /* 0x084fe400018f0eff */
[----:B------:R-:W-:Y:S02]  /*e9c0*/  LEA R100, P6, R102, R0, 0x1 ;  /* 0x0000000066647211 */ /* 0x000fe400078c08ff */
[----:B----4-:R-:W-:Y:S01]  /*e9d0*/  PRMT R97, R69, 0x7632, R97 ;  /* 0x0000763245617816 */ /* 0x010fe20000000061 */
[----:B------:R-:W-:Y:S01]  /*e9e0*/  VIADD R69, R2, 0xa8 ;  /* 0x000000a802457836 */ /* 0x000fe20000000000 */
[----:B------:R-:W-:Y:S02]  /*e9f0*/  LEA.HI.X.SX32 R101, R102, R3, 0x1, P6 ;  /* 0x0000000366657211 */ /* 0x000fe400030f0eff */
[----:B---3--:R-:W-:Y:S01]  /*ea00*/  ISETP.LT.AND P3, PT, R104, UR7, !P0 ;  /* 0x0000000768007c0c */ /* 0x008fe2000c761270 */
[----:B------:R2:W-:Y:S01]  /*ea10*/  @P1 STG.E.U16 desc[UR22][R98.64], R97 ;  /* 0x0000006162001986 */ /* 0x0005e2000c101516 */
[----:B0-----:R-:W-:Y:S01]  /*ea20*/  ISETP.LT.AND P1, PT, R69, UR4, !P0 ;  /* 0x0000000445007c0c */ /* 0x001fe2000c721270 */
[----:B------:R-:W-:Y:S01]  /*ea30*/  VIADD R69, R102, UR5 ;  /* 0x0000000566457c36 */ /* 0x000fe20008000000 */
[----:B------:R-:W0:Y:S01]  /*ea40*/  LDCU UR4, c[0x0][0x39c] ;  /* 0x00007380ff0477ac */ /* 0x000e220008000800 */
[----:B------:R-:W-:-:S03]  /*ea50*/  VIADD R102, R2, 0xa9 ;  /* 0x000000a902667836 */ /* 0x000fc60000000000 */
[C---:B------:R-:W-:Y:S01]  /*ea60*/  LEA R96, P6, R69.reuse, R0, 0x1 ;  /* 0x0000000045607211 */ /* 0x040fe200078c08ff */
[----:B------:R-:W3:Y:S01]  /*ea70*/  LDCU UR7, c[0x0][0x39c] ;  /* 0x00007380ff0777ac */ /* 0x000ee20008000800 */
[----:B--2---:R-:W-:Y:S02]  /*ea80*/  PRMT R99, R68, 0x7610, R99 ;  /* 0x0000761044637816 */ /* 0x004fe40000000063 */
[C---:B------:R-:W-:Y:S01]  /*ea90*/  LEA.HI.X.SX32 R97, R69.reuse, R3, 0x1, P6 ;  /* 0x0000000345617211 */ /* 0x040fe200030f0eff */
[----:B------:R-:W-:Y:S02]  /*eaa0*/  VIADD R69, R69, UR5 ;  /* 0x0000000545457c36 */ /* 0x000fe40008000000 */
[----:B------:R2:W-:Y:S01]  /*eab0*/  @P4 STG.E.U16 desc[UR22][R100.64], R99 ;  /* 0x0000006364004986 */ /* 0x0005e2000c101516 */
[----:B-1----:R-:W-:Y:S01]  /*eac0*/  ISETP.LT.AND P4, PT, R102, UR6, !P0 ;  /* 0x0000000666007c0c */ /* 0x002fe2000c781270 */
[----:B------:R-:W1:Y:S01]  /*ead0*/  LDCU UR6, c[0x0][0x39c] ;  /* 0x00007380ff0677ac */ /* 0x000e620008000800 */
[----:B------:R-:W-:Y:S01]  /*eae0*/  VIADD R98, R69, UR5 ;  /* 0x0000000545627c36 */ /* 0x000fe20008000000 */
[----:B--2---:R-:W-:-:S05]  /*eaf0*/  PRMT R101, R68, 0x7632, R101 ;  /* 0x0000763244657816 */ /* 0x004fca0000000065 */
[----:B------:R2:W-:Y:S01]  /*eb00*/  @P5 STG.E.U16 desc[UR22][R96.64], R101 ;  /* 0x0000006560005986 */ /* 0x0005e2000c101516 */
[----:B------:R-:W-:-:S04]  /*eb10*/  LEA R68, P5, R69, R0, 0x1 ;  /* 0x0000000045447211 */ /* 0x000fc800078a08ff */
[----:B------:R-:W-:Y:S02]  /*eb20*/  LEA.HI.X.SX32 R69, R69, R3, 0x1, P5 ;  /* 0x0000000345457211 */ /* 0x000fe400028f0eff */
[----:B--2---:R-:W-:Y:S01]  /*eb30*/  F2FP.BF16.F32.PACK_AB R97, R71, R70 ;  /* 0x000000464761723e */ /* 0x004fe200000010ff */
[C---:B------:R-:W-:Y:S02]  /*eb40*/  VIADD R70, R2.reuse, 0xaa ;  /* 0x000000aa02467836 */ /* 0x040fe40000000000 */
[----:B------:R-:W-:Y:S01]  /*eb50*/  VIADD R96, R2, 0xab ;  /* 0x000000ab02607836 */ /* 0x000fe20000000000 */
[----:B------:R-:W-:Y:S01]  /*eb60*/  PRMT R99, R97, 0x7632, R99 ;  /* 0x0000763261637816 */ /* 0x000fe20000000063 */
[----:B------:R2:W-:Y:S01]  /*eb70*/  @P2 STG.E.U16 desc[UR22][R68.64], R97 ;  /* 0x0000006144002986 */ /* 0x0005e2000c101516 */
[----:B0-----:R-:W-:Y:S01]  /*eb80*/  ISETP.LT.AND P6, PT, R70, UR4, !P0 ;  /* 0x0000000446007c0c */ /* 0x001fe2000c7c1270 */
[----:B------:R-:W0:Y:S01]  /*eb90*/  LDCU UR4, c[0x0][0x39c] ;  /* 0x00007380ff0477ac */ /* 0x000e220008000800 */
[----:B------:R-:W-:-:S02]  /*eba0*/  LEA R70, P5, R98, R0, 0x1 ;  /* 0x0000000062467211 */ /* 0x000fc400078a08ff */
[----:B-1----:R-:W-:Y:S01]  /*ebb0*/  ISETP.LT.AND P2, PT, R96, UR6, !P0 ;  /* 0x0000000660007c0c */ /* 0x002fe2000c741270 */
[----:B------:R-:W1:Y:S01]  /*ebc0*/  LDCU UR6, c[0x0][0x39c] ;  /* 0x00007380ff0677ac */ /* 0x000e620008000800 */
[C---:B------:R-:W-:Y:S01]  /*ebd0*/  LEA.HI.X.SX32 R71, R98.reuse, R3, 0x1, P5 ;  /* 0x0000000362477211 */ /* 0x040fe200028f0eff */
[----:B------:R-:W-:-:S04]  /*ebe0*/  VIADD R98, R98, UR5 ;  /* 0x0000000562627c36 */ /* 0x000fc80008000000 */
[----:B------:R4:W-:Y:S01]  /*ebf0*/  @P3 STG.E.U16 desc[UR22][R70.64], R99 ;  /* 0x0000006346003986 */ /* 0x0009e2000c101516 */
[-C--:B------:R-:W-:Y:S01]  /*ec00*/  LEA R96, P3, R98, R0.reuse, 0x1 ;  /* 0x0000000062607211 */ /* 0x080fe200078608ff */
[----:B--2---:R-:W-:Y:S02]  /*ec10*/  VIADD R68, R2, 0xac ;  /* 0x000000ac02447836 */ /* 0x004fe40000000000 */
[C---:B------:R-:W-:Y:S01]  /*ec20*/  VIADD R72, R98.reuse, UR5 ;  /* 0x0000000562487c36 */ /* 0x040fe20008000000 */
[-C--:B------:R-:W-:Y:S01]  /*ec30*/  LEA.HI.X.SX32 R97, R98, R3.reuse, 0x1, P3 ;  /* 0x0000000362617211 */ /* 0x080fe200018f0eff */
[----:B------:R-:W-:Y:S01]  /*ec40*/  VIADD R69, R2, 0xad ;  /* 0x000000ad02457836 */ /* 0x000fe20000000000 */
[----:B0-----:R-:W-:Y:S01]  /*ec50*/  ISETP.LT.AND P3, PT, R68, UR4, !P0 ;  /* 0x0000000444007c0c */ /* 0x001fe2000c761270 */
[----:B------:R-:W0:Y:S01]  /*ec60*/  LDCU UR4, c[0x0][0x39c] ;  /* 0x00007380ff0477ac */ /* 0x000e220008000800 */
[----:B------:R-:W-:Y:S01]  /*ec70*/  LEA R68, P5, R72, R0, 0x1 ;  /* 0x0000000048447211 */ /* 0x000fe200078a08ff */
[----:B------:R2:W-:Y:S01]  /*ec80*/  @P1 STG.E.U16 desc[UR22][R96.64], R73 ;  /* 0x0000004960001986 */ /* 0x0005e2000c101516 */
[----:B---3--:R-:W-:Y:S01]  /*ec90*/  ISETP.LT.AND P1, PT, R69, UR7, !P0 ;  /* 0x0000000745007c0c */ /* 0x008fe2000c721270 */
[----:B----4-:R-:W-:Y:S01]  /*eca0*/  VIADD R70, R2, 0xae ;  /* 0x000000ae02467836 */ /* 0x010fe20000000000 */
[C---:B------:R-:W-:Y:S01]  /*ecb0*/  LEA.HI.X.SX32 R69, R72.reuse, R3, 0x1, P5 ;  /* 0x0000000348457211 */ /* 0x040fe200028f0eff */
[----:B------:R-:W-:Y:S01]  /*ecc0*/  VIADD R72, R72, UR5 ;  /* 0x0000000548487c36 */ /* 0x000fe20008000000 */
[----:B------:R-:W-:Y:S01]  /*ecd0*/  PRMT R71, R73, 0x7632, R71 ;  /* 0x0000763249477816 */ /* 0x000fe20000000047 */
[----:B------:R-:W3:Y:S01]  /*ece0*/  LDCU UR7, c[0x0][0x39c] ;  /* 0x00007380ff0777ac */ /* 0x000ee20008000800 */
[----:B-1----:R-:W-:-:S03]  /*ecf0*/  ISETP.LT.AND P5, PT, R70, UR6, !P0 ;  /* 0x0000000646007c0c */ /* 0x002fc6000c7a1270 */
[----:B------:R1:W-:Y:S01]  /*ed00*/  @P4 STG.E.U16 desc[UR22][R68.64], R71 ;  /* 0x0000004744004986 */ /* 0x0003e2000c101516 */
[CC--:B------:R-:W-:Y:S01]  /*ed10*/  LEA R70, P4, R72.reuse, R0.reuse, 0x1 ;  /* 0x0000000048467211 */ /* 0x0c0fe200078808ff */
[----:B--2---:R-:W-:Y:S01]  /*ed20*/  VIADD R96, R72, UR5 ;  /* 0x0000000548607c36 */ /* 0x004fe20008000000 */
[----:B------:R-:W2:Y:S01]  /*ed30*/  LDCU UR6, c[0x0][0x39c] ;  /* 0x00007380ff0677ac */ /* 0x000ea20008000800 */
[----:B------:R-:W-:Y:S02]  /*ed40*/  PRMT R97, R74, 0x7632, R97 ;  /* 0x000076324a617816 */ /* 0x000fe40000000061 */
[----:B-1----:R-:W-:Y:S02]  /*ed50*/  LEA.HI.X.SX32 R71, R72, R3, 0x1, P4 ;  /* 0x0000000348477211 */ /* 0x002fe400020f0eff */
[----:B------:R-:W-:Y:S02]  /*ed60*/  LEA R72, P4, R96, R0, 0x1 ;  /* 0x0000000060487211 */ /* 0x000fe400078808ff */
[----:B------:R-:W-:-:S02]  /*ed70*/  PRMT R69, R74, 0x7610, R69 ;  /* 0x000076104a457816 */ /* 0x000fc40000000045 */
[C---:B------:R-:W-:Y:S01]  /*ed80*/  LEA.HI.X.SX32 R73, R96.reuse, R3, 0x1, P4 ;  /* 0x0000000360497211 */ /* 0x040fe200020f0eff */
[----:B------:R-:W-:Y:S01]  /*ed90*/  VIADD R96, R96, UR5 ;  /* 0x0000000560607c36 */ /* 0x000fe20008000000 */
[----:B0-----:R-:W-:Y:S01]  /*eda0*/  ISETP.LT.AND P4, PT, R75, UR4, !P0 ;  /* 0x000000044b007c0c */ /* 0x001fe2000c781270 */
[----:B------:R0:W-:Y:S01]  /*edb0*/  @P6 STG.E.U16 desc[UR22][R70.64], R69 ;  /* 0x0000004546006986 */ /* 0x0001e2000c101516 */
[----:B------:R-:W1:Y:S01]  /*edc0*/  LDCU UR4, c[0x0][0x39c] ;  /* 0x00007380ff0477ac */ /* 0x000e620008000800 */
[C---:B------:R-:W-:Y:S02]  /*edd0*/  VIADD R74, R96.reuse, UR5 ;  /* 0x00000005604a7c36 */ /* 0x040fe40008000000 */
[----:B------:R4:W-:Y:S01]  /*ede0*/  @P2 STG.E.U16 desc[UR22][R72.64], R97 ;  /* 0x0000006148002986 */ /* 0x0009e2000c101516 */
[----:B------:R-:W-:Y:S01]  /*edf0*/  LEA R68, P2, R96, R0, 0x1 ;  /* 0x0000000060447211 */ /* 0x000fe200078408ff */
[----:B------:R-:W-:-:S03]  /*ee00*/  VIADD R75, R2, 0xb0 ;  /* 0x000000b0024b7836 */ /* 0x000fc60000000000 */
[-C--:B0-----:R-:W-:Y:S01]  /*ee10*/  LEA.HI.X.SX32 R69, R96, R3.reuse, 0x1, P2 ;  /* 0x0000000360457211 */ /* 0x081fe200010f0eff */
[----:B------:R-:W-:Y:S01]  /*ee20*/  VIADD R71, R2, 0xb1 ;  /* 0x000000b102477836 */ /* 0x000fe20000000000 */
[-C--:B------:R-:W-:Y:S02]  /*ee30*/  LEA R70, P6, R74, R0.reuse, 0x1 ;  /* 0x000000004a467211 */ /* 0x080fe400078c08ff */
[----:B--2---:R-:W-:Y:S01]  /*ee40*/  ISETP.LT.AND P2, PT, R75, UR6, !P0 ;  /* 0x000000064b007c0c */ /* 0x004fe2000c741270 */
[----:B------:R0:W-:Y:S01]  /*ee50*/  @P3 STG.E.U16 desc[UR22][R68.64], R76 ;  /* 0x0000004c44003986 */ /* 0x0001e2000c101516 */
[----:B------:R-:W2:Y:S01]  /*ee60*/  LDCU UR6, c[0x0][0x39c] ;  /* 0x00007380ff0677ac */ /* 0x000ea20008000800 */
[----:B---3--:R-:W-:Y:S01]  /*ee70*/  ISETP.LT.AND P3, PT, R71, UR7, !P0 ;  /* 0x0000000747007c0c */ /* 0x008fe2000c761270 */
[----:B----4-:R-:W-:Y:S01]  /*ee80*/  VIADD R73, R2, 0xb2 ;  /* 0x000000b202497836 */ /* 0x010fe20000000000 */
[C---:B------:R-:W-:Y:S01]  /*ee90*/  LEA.HI.X.SX32 R71, R74.reuse, R3, 0x1, P6 ;  /* 0x000000034a477211 */ /* 0x040fe200030f0eff */
[----:B------:R-:W-:Y:S01]  /*eea0*/  VIADD R74, R74, UR5 ;  /* 0x000000054a4a7c36 */ /* 0x000fe20008000000 */
[----:B------:R-:W3:Y:S03]  /*eeb0*/  LDCU UR7, c[0x0][0x39c] ;  /* 0x00007380ff0777ac */ /* 0x000ee60008000800 */
[C---:B------:R-:W-:Y:S01]  /*eec0*/  VIADD R75, R74.reuse, UR5 ;  /* 0x000000054a4b7c36 */ /* 0x040fe20008000000 */
[----:B------:R-:W-:-:S02]  /*eed0*/  LEA R72, P6, R74, R0, 0x1 ;  /* 0x000000004a487211 */ /* 0x000fc400078c08ff */
[----:B0-----:R-:W-:Y:S01]  /*eee0*/  PRMT R69, R76, 0x7632, R69 ;  /* 0x000076324c457816 */ /* 0x001fe20000000045 */
[----:B------:R-:W-:-:S04]  /*eef0*/  VIADD R76, R2, 0xb4 ;  /* 0x000000b4024c7836 */ /* 0x000fc80000000000 */
[----:B------:R0:W-:Y:S01]  /*ef00*/  @P1 STG.E.U16 desc[UR22][R70.64], R69 ;  /* 0x0000004546001986 */ /* 0x0001e2000c101516 */
[----:B-1----:R-:W-:Y:S01]  /*ef10*/  ISETP.LT.AND P1, PT, R73, UR4, !P0 ;  /* 0x0000000449007c0c */ /* 0x002fe2000c721270 */
[----:B------:R-:W1:Y:S01]  /*ef20*/  LDCU UR4, c[0x0][0x39c] ;  /* 0x00007380ff0477ac */ /* 0x000e620008000800 */
[----:B------:R-:W-:Y:S01]  /*ef30*/  LEA.HI.X.SX32 R73, R74, R3, 0x1, P6 ;  /* 0x000000034a497211 */ /* 0x000fe200030f0eff */
[----:B------:R-:W-:Y:S01]  /*ef40*/  VIADD R74, R2, 0xb3 ;  /* 0x000000b3024a7836 */ /* 0x000fe20000000000 */
[----:B------:R-:W-:-:S03]  /*ef50*/  LEA R68, P6, R75, R0, 0x1 ;  /* 0x000000004b447211 */ /* 0x000fc600078c08ff */
[----:B------:R-:W-:Y:S01]  /*ef60*/  @P5 STG.E.U16 desc[UR22][R72.64], R78 ;  /* 0x0000004e48005986 */ /* 0x000fe2000c101516 */
[----:B--2---:R-:W-:Y:S01]  /*ef70*/  ISETP.LT.AND P5, PT, R74, UR6, !P0 ;  /* 0x000000064a007c0c */ /* 0x004fe2000c7a1270 */
[----:B------:R-:W2:Y:S01]  /*ef80*/  LDCU UR6, c[0x0][0x39c] ;  /* 0x00007380ff0677ac */ /* 0x000ea20008000800 */
[C---:B0-----:R-:W-:Y:S01]  /*ef90*/  LEA.HI.X.SX32 R69, R75.reuse, R3, 0x1, P6 ;  /* 0x000000034b457211 */ /* 0x041fe200030f0eff */
[----:B------:R-:W-:Y:S01]  /*efa0*/  VIADD R75, R75, UR5 ;  /* 0x000000054b4b7c36 */ /* 0x000fe20008000000 */
[----:B------:R-:W-:-:S03]  /*efb0*/  PRMT R71, R78, 0x7632, R71 ;  /* 0x000076324e477816 */ /* 0x000fc60000000047 */
[C---:B------:R-:W-:Y:S02]  /*efc0*/  VIADD R74, R75.reuse, UR5 ;  /* 0x000000054b4a7c36 */ /* 0x040fe40008000000 */
[----:B------:R0:W-:Y:S01]  /*efd0*/  @P4 STG.E.U16 desc[UR22][R68.64], R71 ;  /* 0x0000004744004986 */ /* 0x0001e2000c101516 */
[CC--:B------:R-:W-:Y:S02]  /*efe0*/  LEA R70, P4, R75.reuse, R0.reuse, 0x1 ;  /* 0x000000004b467211 */ /* 0x0c0fe400078808ff */
[----:B-1----:R-:W-:Y:S01]  /*eff0*/  ISETP.LT.AND P6, PT, R76, UR4, !P0 ;  /* 0x000000044c007c0c */ /* 0x002fe2000c7c1270 */
[----:B------:R-:W1:Y:S01]  /*f000*/  LDCU UR4, c[0x0][0x39c] ;  /* 0x00007380ff0477ac */ /* 0x000e620008000800 */
[C---:B------:R-:W-:Y:S01]  /*f010*/  VIADD R76, R2.reuse, 0xba ;  /* 0x000000ba024c7836 */ /* 0x040fe20000000000 */
[----:B0-----:R-:W-:Y:S01]  /*f020*/  LEA.HI.X.SX32 R71, R75, R3, 0x1, P4 ;  /* 0x000000034b477211 */ /* 0x001fe200020f0eff */
[----:B------:R-:W-:Y:S01]  /*f030*/  VIADD R68, R2, 0xb5 ;  /* 0x000000b502447836 */ /* 0x000fe20000000000 */
[----:B------:R-:W-:-:S02]  /*f040*/  LEA R72, P4, R74, R0, 0x1 ;  /* 0x000000004a487211 */ /* 0x000fc400078808ff */
[----:B------:R-:W-:Y:S01]  /*f050*/  PRMT R69, R80, 0x7632, R69 ;  /* 0x0000763250457816 */ /* 0x000fe20000000045 */
[----:B------:R0:W-:Y:S01]  /*f060*/  @P2 STG.E.U16 desc[UR22][R70.64], R80 ;  /* 0x0000005046002986 */ /* 0x0001e2000c101516 */
[C---:B------:R-:W-:Y:S01]  /*f070*/  LEA.HI.X.SX32 R73, R74.reuse, R3, 0x1, P4 ;  /* 0x000000034a497211 */ /* 0x040fe200020f0eff */
[----:B------:R-:W-:Y:S01]  /*f080*/  VIADD R74, R74, UR5 ;  /* 0x000000054a4a7c36 */ /* 0x000fe20008000000 */
[----:B--2---:R-:W-:Y:S01]  /*f090*/  ISETP.LT.AND P2, PT, R68, UR6, !P0 ;  /* 0x0000000644007c0c */ /* 0x004fe2000c741270 */
[----:B------:R-:W2:Y:S02]  /*f0a0*/  LDCU UR6, c[0x0][0x39c] ;  /* 0x00007380ff0677ac */ /* 0x000ea40008000800 */
[----:B------:R4:W-:Y:S01]  /*f0b0*/  @P3 STG.E.U16 desc[UR22][R72.64], R69 ;  /* 0x0000004548003986 */ /* 0x0009e2000c101516 */
[C---:B------:R-:W-:Y:S01]  /*f0c0*/  LEA R68, P3, R74.reuse, R0, 0x1 ;  /* 0x000000004a447211 */ /* 0x040fe200078608ff */
[----:B------:R-:W-:Y:S02]  /*f0d0*/  VIADD R75, R74, UR5 ;  /* 0x000000054a4b7c36 */ /* 0x000fe40008000000 */
[----:B0-----:R-:W-:-:S02]  /*f0e0*/  VIADD R70, R2, 0xb6 ;  /* 0x000000b602467836 */ /* 0x001fc40000000000 */
[----:B------:R-:W-:Y:S01]  /*f0f0*/  VIADD R71, R2, 0xb7 ;  /* 0x000000b702477836 */ /* 0x000fe20000000000 */
[-C--:B----4-:R-:W-:Y:S01]  /*f100*/  LEA.HI.X.SX32 R69, R74, R3.reuse, 0x1, P3 ;  /* 0x000000034a457211 */ /* 0x090fe200018f0eff */
[----:B------:R-:W-:Y:S01]  /*f110*/  VIADD R72, R2, 0xb8 ;  /* 0x000000b802487836 */ /* 0x000fe20000000000 */
[----:B-1----:R-:W-:Y:S01]  /*f120*/  ISETP.LT.AND P3, PT, R70, UR4, !P0 ;  /* 0x0000000446007c0c */ /* 0x002fe2000c761270 */
[----:B------:R-:W0:Y:S01]  /*f130*/  LDCU UR4, c[0x0][0x39c] ;  /* 0x00007380ff0477ac */ /* 0x000e220008000800 */
[----:B------:R-:W-:Y:S01]  /*f140*/  LEA R70, P4, R75, R0, 0x1 ;  /* 0x000000004b467211 */ /* 0x000fe200078808ff */
[----:B------:R1:W-:Y:S01]  /*f150*/  @P1 STG.E.U16 desc[UR22][R68.64], R82 ;  /* 0x0000005244001986 */ /* 0x0003e2000c101516 */
[----:B---3--:R-:W-:Y:S01]  /*f160*/  ISETP.LT.AND P1, PT, R71, UR7, !P0 ;  /* 0x0000000747007c0c */ /* 0x008fe2000c721270 */
[----:B------:R-:W3:Y:S01]  /*f170*/  LDCU UR7, c[0x0][0x39c] ;  /* 0x00007380ff0777ac */ /* 0x000ee20008000800 */
[C---:B------:R-:W-:Y:S01]  /*f180*/  LEA.HI.X.SX32 R71, R75.reuse, R3, 0x1, P4 ;  /* 0x000000034b477211 */ /* 0x040fe200020f0eff */
[----:B------:R-:W-:Y:S01]  /*f190*/  VIADD R75, R75, UR5 ;  /* 0x000000054b4b7c36 */ /* 0x000fe20008000000 */
[----:B--2---:R-:W-:Y:S01]  /*f1a0*/  ISETP.LT.AND P4, PT, R72, UR6, !P0 ;  /* 0x0000000648007c0c */ /* 0x004fe2000c781270 */
[----:B------:R-:W2:Y:S02]  /*f1b0*/  LDCU UR6, c[0x0][0x39c] ;  /* 0x00007380ff0677ac */ /* 0x000ea40008000800 */
[----:B------:R-:W-:Y:S01]  /*f1c0*/  VIADD R74, R75, UR5 ;  /* 0x000000054b4a7c36 */ /* 0x000fe20008000000 */
[----:B-1----:R-:W-:-:S05]  /*f1d0*/  PRMT R69, R82, 0x7632, R69 ;  /* 0x0000763252457816 */ /* 0x002fca0000000045 */
[----:B------:R1:W-:Y:S01]  /*f1e0*/  @P5 STG.E.U16 desc[UR22][R70.64], R69 ;  /* 0x0000004546005986 */ /* 0x0003e2000c101516 */
[----:B------:R-:W-:-:S04]  /*f1f0*/  LEA R72, P5, R75, R0, 0x1 ;  /* 0x000000004b487211 */ /* 0x000fc800078a08ff */
[----:B------:R-:W-:Y:S01]  /*f200*/  LEA.HI.X.SX32 R73, R75, R3, 0x1, P5 ;  /* 0x000000034b497211 */ /* 0x000fe200028f0eff */
[----:B------:R-:W-:Y:S01]  /*f210*/  VIADD R75, R2, 0xb9 ;  /* 0x000000b9024b7836 */ /* 0x000fe20000000000 */
[----:B------:R-:W-:-:S03]  /*f220*/  LEA R68, P5, R74, R0, 0x1 ;  /* 0x000000004a447211 */ /* 0x000fc600078a08ff */
[----:B------:R4:W-:Y:S01]  /*f230*/  @P6 STG.E.U16 desc[UR22][R72.64], R84 ;  /* 0x0000005448006986 */ /* 0x0009e2000c101516 */
[----:B-1----:R-:W-:Y:S02]  /*f240*/  PRMT R71, R84, 0x7632, R71 ;  /* 0x0000763254477816 */ /* 0x002fe40000000047 */
[C---:B------:R-:W-:Y:S01]  /*f250*/  LEA.HI.X.SX32 R69, R74.reuse, R3, 0x1, P5 ;  /* 0x000000034a457211 */ /* 0x040fe200028f0eff */
[----:B------:R-:W-:Y:S01]  /*f260*/  VIADD R74, R74, UR5 ;  /* 0x000000054a4a7c36 */ /* 0x000fe20008000000 */
[----:B0-----:R-:W-:Y:S01]  /*f270*/  ISETP.LT.AND P5, PT, R75, UR4, !P0 ;  /* 0x000000044b007c0c */ /* 0x001fe2000c7a1270 */
[----:B------:R-:W0:Y:S02]  /*f280*/  LDCU UR4, c[0x0][0x39c] ;  /* 0x00007380ff0477ac */ /* 0x000e240008000800 */
[----:B------:R1:W-:Y:S01]  /*f290*/  @P2 STG.E.U16 desc[UR22][R68.64], R71 ;  /* 0x0000004744002986 */ /* 0x0003e2000c101516 */
[C---:B------:R-:W-:Y:S01]  /*f2a0*/  LEA R70, P2, R74.reuse, R0, 0x1 ;  /* 0x000000004a467211 */ /* 0x040fe200078408ff */
[----:B------:R-:W-:-:S02]  /*f2b0*/  VIADD R75, R74, UR5 ;  /* 0x000000054a4b7c36 */ /* 0x000fc40008000000 */
[----:B----4-:R-:W-:-:S03]  /*f2c0*/  VIADD R73, R2, 0xbb ;  /* 0x000000bb02497836 */ /* 0x010fc60000000000 */
[----:B------:R-:W-:Y:S02]  /*f2d0*/  LEA R72, P6, R75, R0, 0x1 ;  /* 0x000000004b487211 */ /* 0x000fe400078c08ff */
[-C--:B-1----:R-:W-:Y:S01]  /*f2e0*/  LEA.HI.X.SX32 R71, R74, R3.reuse, 0x1, P2 ;  /* 0x000000034a477211 */ /* 0x082fe200010f0eff */
[----:B------:R-:W-:Y:S01]  /*f2f0*/  VIADD R69, R2, 0xbc ;  /* 0x000000bc02457836 */ /* 0x000fe20000000000 */
[----:B--2---:R-:W-:Y:S01]  /*f300*/  ISETP.LT.AND P2, PT, R76, UR6, !P0 ;  /* 0x000000064c007c0c */ /* 0x004fe2000c741270 */
[----:B------:R-:W1:Y:S01]  /*f310*/  LDCU UR6, c[0x0][0x39c] ;  /* 0x00007380ff0677ac */ /* 0x000e620008000800 */
[----:B------:R-:W-:Y:S01]  /*f320*/  VIADD R76, R2, 0xbe ;  /* 0x000000be024c7836 */ /* 0x000fe20000000000 */
[----:B------:R2:W-:Y:S01]  /*f330*/  @P3 STG.E.U16 desc[UR22][R70.64], R86 ;  /* 0x0000005646003986 */ /* 0x0005e2000c101516 */
[----:B---3--:R-:W-:Y:S01]  /*f340*/  ISETP.LT.AND P3, PT, R73, UR7, !P0 ;  /* 0x0000000749007c0c */ /* 0x008fe2000c761270 */
[----:B------:R-:W3:Y:S01]  /*f350*/  LDCU UR7, c[0x0][0x39c] ;  /* 0x00007380ff0777ac */ /* 0x000ee20008000800 */
[C---:B------:R-:W-:Y:S01]  /*f360*/  LEA.HI.X.SX32 R73, R75.reuse, R3, 0x1, P6 ;  /* 0x000000034b497211 */ /* 0x040fe200030f0eff */
[----:B------:R-:W-:-:S04]  /*f370*/  VIADD R75, R75, UR5 ;  /* 0x000000054b4b7c36 */ /* 0x000fc80008000000 */
[C---:B------:R-:W-:Y:S01]  /*f380*/  VIADD R74, R75.reuse, UR5 ;  /* 0x000000054b4a7c36 */ /* 0x040fe20008000000 */
[----:B------:R-:W-:Y:S02]  /*f390*/  LEA R68, P6, R75, R0, 0x1 ;  /* 0x000000004b447211 */ /* 0x000fe400078c08ff */
[----:B--2---:R-:W-:-:S05]  /*f3a0*/  PRMT R71, R86, 0x7632, R71 ;  /* 0x0000763256477816 */ /* 0x004fca0000000047 */
[----:B------:R2:W-:Y:S01]  /*f3b0*/  @P1 STG.E.U16 desc[UR22][R72.64], R71 ;  /* 0x0000004748001986 */ /* 0x0005e2000c101516 */
[----:B0-----:R-:W-:Y:S01]  /*f3c0*/  ISETP.LT.AND P1, PT, R69, UR4, !P0 ;  /* 0x0000000445007c0c */ /* 0x001fe2000c721270 */
[----:B------:R-:W0:Y:S01]  /*f3d0*/  LDCU UR4, c[0x0][0x39c] ;  /* 0x00007380ff0477ac */ /* 0x000e220008000800 */
[----:B------:R-:W-:Y:S01]  /*f3e0*/  LEA.HI.X.SX32 R69, R75, R3, 0x1, P6 ;  /* 0x000000034b457211 */ /* 0x000fe200030f0eff */
[----:B------:R-:W-:Y:S01]  /*f3f0*/  VIADD R75, R2, 0xbd ;  /* 0x000000bd024b7836 */ /* 0x000fe20000000000 */
[----:B------:R-:W-:-:S03]  /*f400*/  LEA R70, P6, R74, R0, 0x1 ;  /* 0x000000004a467211 */ /* 0x000fc600078c08ff */
[----:B------:R4:W-:Y:S01]  /*f410*/  @P4 STG.E.U16 desc[UR22][R68.64], R88 ;  /* 0x0000005844004986 */ /* 0x0009e2000c101516 */
[----:B-1----:R-:W-:Y:S01]  /*f420*/  ISETP.LT.AND P4, PT, R75, UR6, !P0 ;  /* 0x000000064b007c0c */ /* 0x002fe2000c781270 */
[----:B------:R-:W1:Y:S01]  /*f430*/  LDCU UR6, c[0x0][0x39c] ;  /* 0x00007380ff0677ac */ /* 0x000e620008000800 */
[C---:B--2---:R-:W-:Y:S01]  /*f440*/  LEA.HI.X.SX32 R71, R74.reuse, R3, 0x1, P6 ;  /* 0x000000034a477211 */ /* 0x044fe200030f0eff */
[----:B------:R-:W-:-:S04]  /*f450*/  VIADD R74, R74, UR5 ;  /* 0x000000054a4a7c36 */ /* 0x000fc80008000000 */
[----:B------:R-:W-:Y:S01]  /*f460*/  VIADD R75, R74, UR5 ;  /* 0x000000054a4b7c36 */ /* 0x000fe20008000000 */
[----:B----4-:R-:W-:Y:S02]  /*f470*/  PRMT R69, R88, 0x7632, R69 ;  /* 0x0000763258457816 */ /* 0x010fe40000000045 */
[----:B0-----:R-:W-:Y:S01]  /*f480*/  ISETP.LT.AND P6, PT, R76, UR4, !P0 ;  /* 0x000000044c007c0c */ /* 0x001fe2000c7c1270 */
[----:B------:R-:W0:Y:S01]  /*f490*/  LDCU UR4, c[0x0][0x39c] ;  /* 0x00007380ff0477ac */ /* 0x000e220008000800 */
[----:B------:R-:W-:Y:S01]  /*f4a0*/  PRMT R76, R94, 0x7632, R76 ;  /* 0x000076325e4c7816 */ /* 0x000fe2000000004c */
[----:B------:R2:W-:Y:S01]  /*f4b0*/  @P5 STG.E.U16 desc[UR22][R70.64], R69 ;  /* 0x0000004546005986 */ /* 0x0005e2000c101516 */
[----:B------:R-:W-:-:S04]  /*f4c0*/  LEA R72, P5, R74, R0, 0x1 ;  /* 0x000000004a487211 */ /* 0x000fc800078a08ff */
[----:B------:R-:W-:Y:S02]  /*f4d0*/  LEA.HI.X.SX32 R73, R74, R3, 0x1, P5 ;  /* 0x000000034a497211 */ /* 0x000fe400028f0eff */
[----:B------:R-:W-:-:S03]  /*f4e0*/  LEA R68, P5, R75, R0, 0x1 ;  /* 0x000000004b447211 */ /* 0x000fc600078a08ff */
[----:B------:R4:W-:Y:S01]  /*f4f0*/  @P2 STG.E.U16 desc[UR22][R72.64], R90 ;  /* 0x0000005a48002986 */ /* 0x0009e2000c101516 */
[----:B--2---:R-:W-:Y:S01]  /*f500*/  VIADD R70, R2, 0xbf ;  /* 0x000000bf02467836 */ /* 0x004fe20000000000 */
[C---:B------:R-:W-:Y:S01]  /*f510*/  LEA.HI.X.SX32 R69, R75.reuse, R3, 0x1, P5 ;  /* 0x000000034b457211 */ /* 0x040fe200028f0eff */
[----:B------:R-:W-:Y:S01]  /*f520*/  VIADD R75, R75, UR5 ;  /* 0x000000054b4b7c36 */ /* 0x000fe20008000000 */
[----:B------:R-:W-:Y:S02]  /*f530*/  PRMT R71, R90, 0x7632, R71 ;  /* 0x000076325a477816 */ /* 0x000fe40000000047 */
[----:B-1----:R-:W-:Y:S01]  /*f540*/  ISETP.LT.AND P2, PT, R70, UR6, !P0 ;  /* 0x0000000646007c0c */ /* 0x002fe2000c741270 */
[----:B------:R-:W1:Y:S01]  /*f550*/  LDCU UR6, c[0x0][0x39c] ;  /* 0x00007380ff0677ac */ /* 0x000e620008000800 */
[C---:B------:R-:W-:Y:S01]  /*f560*/  VIADD R74, R75.reuse, UR5 ;  /* 0x000000054b4a7c36 */ /* 0x040fe20008000000 */
[----:B------:R2:W-:Y:S01]  /*f570*/  @P3 STG.E.U16 desc[UR22][R68.64], R71 ;  /* 0x0000004744003986 */ /* 0x0005e2000c101516 */
[----:B------:R-:W-:Y:S01]  /*f580*/  LEA R70, P3, R75, R0, 0x1 ;  /* 0x000000004b467211 */ /* 0x000fe200078608ff */
[----:B----4-:R-:W-:-:S02]  /*f590*/  VIADD R72, R2, 0xc0 ;  /* 0x000000c002487836 */ /* 0x010fc40000000000 */
[C---:B------:R-:W-:Y:S01]  /*f5a0*/  VIADD R73, R2.reuse, 0xc1 ;  /* 0x000000c102497836 */ /* 0x040fe20000000000 */
[-C--:B--2---:R-:W-:Y:S01]  /*f5b0*/  LEA.HI.X.SX32 R71, R75, R3.reuse, 0x1, P3 ;  /* 0x000000034b477211 */ /* 0x084fe200018f0eff */
[----:B------:R-:W-:Y:S01]  /*f5c0*/  VIADD R68, R2, 0xc2 ;  /* 0x000000c202447836 */ /* 0x000fe20000000000 */
[----:B0-----:R-:W-:Y:S01]  /*f5d0*/  ISETP.LT.AND P3, PT, R72, UR4, !P0 ;  /* 0x0000000448007c0c */ /* 0x001fe2000c761270 */
[----:B------:R-:W0:Y:S01]  /*f5e0*/  LDCU UR4, c[0x0][0x39c] ;  /* 0x00007380ff0477ac */ /* 0x000e220008000800 */
[C---:B------:R-:W-:Y:S01]  /*f5f0*/  LEA R72, P5, R74.reuse, R0, 0x1 ;  /* 0x000000004a487211 */ /* 0x040fe200078a08ff */
[----:B------:R-:W-:Y:S01]  /*f600*/  @P1 STG.E.U16 desc[UR22][R70.64], R92 ;  /* 0x0000005c46001986 */ /* 0x000fe2000c101516 */
[----:B---3--:R-:W-:Y:S01]  /*f610*/  ISETP.LT.AND P1, PT, R73, UR7, !P0 ;  /* 0x0000000749007c0c */ /* 0x008fe2000c721270 */
[----:B------:R-:W2:Y:S01]  /*f620*/  LDCU UR7, c[0x0][0x39c] ;  /* 0x00007380ff0777ac */ /* 0x000ea20008000800 */
[C---:B------:R-:W-:Y:S01]  /*f630*/  LEA.HI.X.SX32 R73, R74.reuse, R3, 0x1, P5 ;  /* 0x000000034a497211 */ /* 0x040fe200028f0eff */
[----:B------:R-:W-:Y:S01]  /*f640*/  VIADD R74, R74, UR5 ;  /* 0x000000054a4a7c36 */ /* 0x000fe20008000000 */
[----:B------:R-:W-:-:S02]  /*f650*/  PRMT R69, R92, 0x7632, R69 ;  /* 0x000076325c457816 */ /* 0x000fc40000000045 */
[----:B-1----:R-:W-:Y:S01]  /*f660*/  ISETP.LT.AND P5, PT, R68, UR6, !P0 ;  /* 0x0000000644007c0c */ /* 0x002fe2000c7a1270 */
[C---:B------:R-:W-:Y:S01]  /*f670*/  VIADD R75, R74.reuse, UR5 ;  /* 0x000000054a4b7c36 */ /* 0x040fe20008000000 */
[----:B------:R-:W1:Y:S01]  /*f680*/  LDCU UR6, c[0x0][0x39c] ;  /* 0x00007380ff0677ac */ /* 0x000e620008000800 */
[----:B------:R3:W-:Y:S01]  /*f690*/  @P4 STG.E.U16 desc[UR22][R72.64], R69 ;  /* 0x0000004548004986 */ /* 0x0007e2000c101516 */
[----:B------:R-:W-:-:S04]  /*f6a0*/  LEA R68, P4, R74, R0, 0x1 ;  /* 0x000000004a447211 */ /* 0x000fc800078808ff */
[-C--:B---3--:R-:W-:Y:S01]  /*f6b0*/  LEA.HI.X.SX32 R69, R74, R3.reuse, 0x1, P4 ;  /* 0x000000034a457211 */ /* 0x088fe200020f0eff */
[C---:B------:R-:W-:Y:S01]  /*f6c0*/  VIADD R74, R2.reuse, 0xc3 ;  /* 0x000000c3024a7836 */ /* 0x040fe20000000000 */
[C---:B------:R-:W-:Y:S01]  /*f6d0*/  LEA R70, P4, R75.reuse, R0, 0x1 ;  /* 0x000000004b467211 */ /* 0x040fe200078808ff */
[----:B------:R-:W-:Y:S02]  /*f6e0*/  VIADD R73, R2, 0xc4 ;  /* 0x000000c402497836 */ /* 0x000fe40000000000 */
[----:B------:R3:W-:Y:S01]  /*f6f0*/  @P6 STG.E.U16 desc[UR22][R68.64], R94 ;  /* 0x0000005e44006986 */ /* 0x0007e2000c101516 */
[C---:B------:R-:W-:Y:S01]  /*f700*/  LEA.HI.X.SX32 R71, R75.reuse, R3, 0x1, P4 ;  /* 0x000000034b477211 */ /* 0x040fe200020f0eff */
[----:B------:R-:W-:Y:S01]  /*f710*/  VIADD R75, R75, UR5 ;  /* 0x000000054b4b7c36 */ /* 0x000fe20008000000 */
[----:B0-----:R-:W-:Y:S01]  /*f720*/  ISETP.LT.AND P4, PT, R74, UR4, !P0 ;  /* 0x000000044a007c0c */ /* 0x001fe2000c781270 */
[----:B------:R-:W0:Y:S02]  /*f730*/  LDCU UR4, c[0x0][0x39c] ;  /* 0x00007380ff0477ac */ /* 0x000e240008000800 */
[----:B------:R4:W-:Y:S01]  /*f740*/  @P2 STG.E.U16 desc[UR22][R70.64], R76 ;  /* 0x0000004c46002986 */ /* 0x0009e2000c101516 */
[----:B------:R-:W-:-:S02]  /*f750*/  VIADD R72, R75, UR5 ;  /* 0x000000054b487c36 */ /* 0x000fc40008000000 */
[----:B---3--:R-:W-:-:S03]  /*f760*/  VIADD R69, R2, 0xc5 ;  /* 0x000000c502457836 */ /* 0x008fc60000000000 */
[C---:B------:R-:W-:Y:S02]  /*f770*/  LEA R68, P6, R72.reuse, R0, 0x1 ;  /* 0x0000000048447211 */ /* 0x040fe400078c08ff */
[----:B----4-:R-:W-:Y:S02]  /*f780*/  F2FP.BF16.F32.PACK_AB R71, R5, R4 ;  /* 0x000000040547723e */ /* 0x010fe400000010ff */
[----:B------:R-:W-:Y:S02]  /*f790*/  LEA R4, P2, R75, R0, 0x1 ;  /* 0x000000004b047211 */ /* 0x000fe400078408ff */
[----:B------:R-:W-:Y:S02]  /*f7a0*/  PRMT R74, R71, 0x7610, R74 ;  /* 0x00007610474a7816 */ /* 0x000fe4000000004a */
[-C--:B------:R-:W-:Y:S02]  /*f7b0*/  LEA.HI.X.SX32 R5, R75, R3.reuse, 0x1, P2 ;  /* 0x000000034b057211 */ /* 0x080fe400010f0eff */
[----:B-1----:R-:W-:Y:S01]  /*f7c0*/  ISETP.LT.AND P2, PT, R73, UR6, !P0 ;  /* 0x0000000649007c0c */ /* 0x002fe2000c741270 */
[----:B------:R-:W1:Y:S02]  /*f7d0*/  LDCU UR6, c[0x0][0x39c] ;  /* 0x00007380ff0677ac */ /* 0x000e640008000800 */
[----:B------:R3:W-:Y:S01]  /*f7e0*/  @P3 STG.E.U16 desc[UR22][R4.64], R74 ;  /* 0x0000004a04003986 */ /* 0x0007e2000c101516 */
[----:B--2---:R-:W-:Y:S01]  /*f7f0*/  ISETP.LT.AND P3, PT, R69, UR7, !P0 ;  /* 0x0000000745007c0c */ /* 0x004fe2000c761270 */
[----:B------:R-:W2:Y:S01]  /*f800*/  LDCU UR7, c[0x0][0x39c] ;  /* 0x00007380ff0777ac */ /* 0x000ea20008000800 */
[C---:B------:R-:W-:Y:S01]  /*f810*/  LEA.HI.X.SX32 R69, R72.reuse, R3, 0x1, P6 ;  /* 0x0000000348457211 */ /* 0x040fe200030f0eff */
[----:B------:R-:W-:-:S04]  /*f820*/  VIADD R72, R72, UR5 ;  /* 0x0000000548487c36 */ /* 0x000fc80008000000 */
[C---:B------:R-:W-:Y:S01]  /*f830*/  VIADD R6, R72.reuse, UR5 ;  /* 0x0000000548067c36 */ /* 0x040fe20008000000 */
[----:B------:R-:W-:Y:S02]  /*f840*/  LEA R70, P6, R72, R0, 0x1 ;  /* 0x0000000048467211 */ /* 0x000fe400078c08ff */
[----:B---3--:R-:W-:Y:S01]  /*f850*/  PRMT R5, R71, 0x7632, R5 ;  /* 0x0000763247057816 */ /* 0x008fe20000000005 */
[----:B------:R-:W-:-:S04]  /*f860*/  VIADD R71, R2, 0xc6 ;  /* 0x000000c602477836 */ /* 0x000fc80000000000 */
[----:B------:R3:W-:Y:S01]  /*f870*/  @P1 STG.E.U16 desc[UR22][R68.64], R5 ;  /* 0x0000000544001986 */ /* 0x0007e2000c101516 */
[----:B0-----:R-:W-:Y:S01]  /*f880*/  ISETP.LT.AND P1, PT, R71, UR4, !P0 ;  /* 0x0000000447007c0c */ /* 0x001fe2000c721270 */
[----:B------:R-:W0:Y:S01]  /*f890*/  LDCU UR4, c[0x0][0x39c] ;  /* 0x00007380ff0477ac */ /* 0x000e220008000800 */
[-C--:B------:R-:W-:Y:S01]  /*f8a0*/  LEA.HI.X.SX32 R71, R72, R3.reuse, 0x1, P6 ;  /* 0x0000000348477211 */ /* 0x080fe200030f0eff */
[----:B------:R-:W-:Y:S01]  /*f8b0*/  VIADD R72, R2, 0xc7 ;  /* 0x000000c702487836 */ /* 0x000fe20000000000 */
[C---:B------:R-:W-:Y:S02]  /*f8c0*/  LEA R4, P6, R6.reuse, R0, 0x1 ;  /* 0x0000000006047211 */ /* 0x040fe400078c08ff */
[----:B---3--:R-:W-:Y:S02]  /*f8d0*/  PRMT R69, R7, 0x7610, R69 ;  /* 0x0000761007457816 */ /* 0x008fe40000000045 */
[----:B------:R-:W-:-:S03]  /*f8e0*/  LEA.HI.X.SX32 R5, R6, R3, 0x1, P6 ;  /* 0x0000000306057211 */ /* 0x000fc600030f0eff */
[----:B------:R3:W-:Y:S01]  /*f8f0*/  @P5 STG.E.U16 desc[UR22][R70.64], R69 ;  /* 0x0000004546005986 */ /* 0x0007e2000c101516 */
[----:B-1----:R-:W-:Y:S01]  /*f900*/  ISETP.LT.AND P5, PT, R72, UR6, !P0 ;  /* 0x0000000648007c0c */ /* 0x002fe2000c7a1270 */
[----:B------:R-:W1:Y:S01]  /*f910*/  LDCU UR6, c[0x0][0x39c] ;  /* 0x00007380ff0677ac */ /* 0x000e620008000800 */
[----:B---3--:R-:W-:Y:S01]  /*f920*/  PRMT R71, R7, 0x7632, R71 ;  /* 0x0000763207477816 */ /* 0x008fe20000000047 */
[----:B------:R-:W-:-:S04]  /*f930*/  VIADD R7, R6, UR5 ;  /* 0x0000000506077c36 */ /* 0x000fc80008000000 */
[----:B------:R3:W-:Y:S01]  /*f940*/  @P4 STG.E.U16 desc[UR22][R4.64], R71 ;  /* 0x0000004704004986 */ /* 0x0007e2000c101516 */
[C---:B------:R-:W-:Y:S01]  /*f950*/  LEA R6, P4, R7.reuse, R0, 0x1 ;  /* 0x0000000007067211 */ /* 0x040fe200078808ff */
[----:B------:R-:W-:-:S03]  /*f960*/  VIADD R68, R7, UR5 ;  /* 0x0000000507447c36 */ /* 0x000fc60008000000 */
[----:B------:R-:W-:Y:S02]  /*f970*/  LEA.HI.X.SX32 R7, R7, R3, 0x1, P4 ;  /* 0x0000000307077211 */ /* 0x000fe400020f0eff */
[----:B---3--:R-:W-:Y:S01]  /*f980*/  F2FP.BF16.F32.PACK_AB R5, R9, R8 ;  /* 0x000000080905723e */ /* 0x008fe200000010ff */
        /* <DEDUP_REMOVED lines=13> */
[----:B---3--:R-:W-:Y:S02]  /*fa60*/  VIADD R6, R2, 0xca ;  /* 0x000000ca02067836 */ /* 0x008fe40000000000 */
[C---:B------:R-:W-:Y:S01]  /*fa70*/  VIADD R10, R68.reuse, UR5 ;  /* 0x00000005440a7c36 */ /* 0x040fe20008000000 */
[-C--:B------:R-:W-:Y:S01]  /*fa80*/  LEA.HI.X.SX32 R5, R68, R3.reuse, 0x1, P3 ;  /* 0x0000000344057211 */ /* 0x080fe200018f0eff */
[----:B------:R-:W-:Y:S01]  /*fa90*/  VIADD R7, R2, 0xcb ;  /* 0x000000cb02077836 */ /* 0x000fe20000000000 */
[----:B0-----:R-:W-:Y:S01]  /*faa0*/  ISETP.LT.AND P3, PT, R6, UR4, !P0 ;  /* 0x0000000406007c0c */ /* 0x001fe2000c761270 */
[----:B------:R-:W0:Y:S01]  /*fab0*/  LDCU UR4, c[0x0][0x39c] ;  /* 0x00007380ff0477ac */ /* 0x000e220008000800 */
[----:B------:R-:W-:Y:S01]  /*fac0*/  LEA R6, P4, R10, R0, 0x1 ;  /* 0x000000000a067211 */ /* 0x000fe200078808ff */
[----:B------:R3:W-:Y:S01]  /*fad0*/  @P1 STG.E.U16 desc[UR22][R4.64], R11 ;  /* 0x0000000b04001986 */ /* 0x0007e2000c101516 */
[----:B--2---:R-:W-:Y:S01]  /*fae0*/  ISETP.LT.AND P1, PT, R7, UR7, !P0 ;  /* 0x0000000707007c0c */ /* 0x004fe2000c721270 */
[----:B----4-:R-:W-:Y:S01]  /*faf0*/  VIADD R8, R2, 0xcc ;  /* 0x000000cc02087836 */ /* 0x010fe20000000000 */
[C---:B------:R-:W-:Y:S01]  /*fb00*/  LEA.HI.X.SX32 R7, R10.reuse, R3, 0x1, P4 ;  /* 0x000000030a077211 */ /* 0x040fe200020f0eff */
[----:B------:R-:W-:Y:S01]  /*fb10*/  VIADD R10, R10, UR5 ;  /* 0x000000050a0a7c36 */ /* 0x000fe20008000000 */
[----:B------:R-:W2:Y:S02]  /*fb20*/  LDCU UR7, c[0x0][0x39c] ;  /* 0x00007380ff0777ac */ /* 0x000ea40008000800 */
[----:B-1----:R-:W-:Y:S01]  /*fb30*/  ISETP.LT.AND P4, PT, R8, UR6, !P0 ;  /* 0x0000000608007c0c */ /* 0x002fe2000c781270 */
[----:B------:R-:W1:Y:S01]  /*fb40*/  LDCU UR6, c[0x0][0x39c] ;  /* 0x00007380ff0677ac */ /* 0x000e620008000800 */
[----:B---3--:R-:W-:Y:S01]  /*fb50*/  PRMT R5, R11, 0x7632, R5 ;  /* 0x000076320b057816 */ /* 0x008fe20000000005 */
[----:B------:R-:W-:-:S04]  /*fb60*/  VIADD R11, R10, UR5 ;  /* 0x000000050a0b7c36 */ /* 0x000fc80008000000 */
[----:B------:R3:W-:Y:S01]  /*fb70*/  @P5 STG.E.U16 desc[UR22][R6.64], R5 ;  /* 0x0000000506005986 */ /* 0x0007e2000c101516 */
[----:B------:R-:W-:-:S04]  /*fb80*/  LEA R8, P5, R10, R0, 0x1 ;  /* 0x000000000a087211 */ /* 0x000fc800078a08ff */
[-C--:B------:R-:W-:Y:S01]  /*fb90*/  LEA.HI.X.SX32 R9, R10, R3.reuse, 0x1, P5 ;  /* 0x000000030a097211 */ /* 0x080fe200028f0eff */
[----:B------:R-:W-:Y:S01]  /*fba0*/  VIADD R10, R2, 0xcd ;  /* 0x000000cd020a7836 */ /* 0x000fe20000000000 */
[C---:B------:R-:W-:Y:S02]  /*fbb0*/  LEA R4, P5, R11.reuse, R0, 0x1 ;  /* 0x000000000b047211 */ /* 0x040fe400078a08ff */
[----:B---3--:R-:W-:Y:S01]  /*fbc0*/  PRMT R7, R12, 0x7610, R7 ;  /* 0x000076100c077816 */ /* 0x008fe20000000007 */
[----:B------:R-:W-:Y:S01]  /*fbd0*/  VIADD R12, R2, 0xce ;  /* 0x000000ce020c7836 */ /* 0x000fe20000000000 */
[C---:B------:R-:W-:Y:S01]  /*fbe0*/  LEA.HI.X.SX32 R5, R11.reuse, R3, 0x1, P5 ;  /* 0x000000030b057211 */ /* 0x040fe200028f0eff */
[----:B------:R-:W-:Y:S01]  /*fbf0*/  VIADD R11, R11, UR5 ;  /* 0x000000050b0b7c36 */ /* 0x000fe20008000000 */
[----:B0-----:R-:W-:Y:S01]  /*fc00*/  ISETP.LT.AND P5, PT, R10, UR4, !P0 ;  /* 0x000000040a007c0c */ /* 0x001fe2000c7a1270 */
[----:B------:R0:W-:Y:S01]  /*fc10*/  @P6 STG.E.U16 desc[UR22][R8.64], R7 ;  /* 0x0000000708006986 */ /* 0x0001e2000c101516 */
[----:B------:R-:W3:Y:S01]  /*fc20*/  LDCU UR4, c[0x0][0x39c] ;  /* 0x00007380ff0477ac */ /* 0x000ee20008000800 */
[----:B------:R-:W-:-:S02]  /*fc30*/  VIADD R10, R11, UR5 ;  /* 0x000000050b0a7c36 */ /* 0x000fc40008000000 */
[----:B------:R4:W-:Y:S01]  /*fc40*/  @P2 STG.E.U16 desc[UR22][R4.64], R13 ;  /* 0x0000000d04002986 */ /* 0x0009e2000c101516 */
[----:B------:R-:W-:-:S04]  /*fc50*/  LEA R6, P2, R11, R0, 0x1 ;  /* 0x000000000b067211 */ /* 0x000fc800078408ff */
[-C--:B0-----:R-:W-:Y:S01]  /*fc60*/  LEA.HI.X.SX32 R7, R11, R3.reuse, 0x1, P2 ;  /* 0x000000030b077211 */ /* 0x081fe200010f0eff */
[----:B------:R-:W-:Y:S01]  /*fc70*/  VIADD R9, R2, 0xcf ;  /* 0x000000cf02097836 */ /* 0x000fe20000000000 */
[----:B------:R-:W-:Y:S02]  /*fc80*/  LEA R8, P6, R10, R0, 0x1 ;  /* 0x000000000a087211 */ /* 0x000fe400078c08ff */
[----:B-1----:R-:W-:Y:S01]  /*fc90*/  ISETP.LT.AND P2, PT, R12, UR6, !P0 ;  /* 0x000000060c007c0c */ /* 0x002fe2000c741270 */
[----:B------:R0:W-:Y:S01]  /*fca0*/  @P3 STG.E.U16 desc[UR22][R6.64], R14 ;  /* 0x0000000e06003986 */ /* 0x0001e2000c101516 */
[----:B------:R-:W1:Y:S01]  /*fcb0*/  LDCU UR6, c[0x0][0x39c] ;  /* 0x00007380ff0677ac */ /* 0x000e620008000800 */
[----:B--2---:R-:W-:Y:S01]  /*fcc0*/  ISETP.LT.AND P3, PT, R9, UR7, !P0 ;  /* 0x0000000709007c0c */ /* 0x004fe2000c761270 */
[----:B----4-:R-:W-:Y:S01]  /*fcd0*/  VIADD R5, R2, 0xd0 ;  /* 0x000000d002057836 */ /* 0x010fe20000000000 */
[C---:B------:R-:W-:Y:S01]  /*fce0*/  LEA.HI.X.SX32 R9, R10.reuse, R3, 0x1, P6 ;  /* 0x000000030a097211 */ /* 0x040fe200030f0eff */
[----:B------:R-:W-:Y:S01]  /*fcf0*/  VIADD R10, R10, UR5 ;  /* 0x000000050a0a7c36 */ /* 0x000fe20008000000 */
[----:B------:R-:W2:Y:S01]  /*fd00*/  LDCU UR7, c[0x0][0x39c] ;  /* 0x00007380ff0777ac */ /* 0x000ea20008000800 */
[----:B------:R-:W-:-:S02]  /*fd10*/  VIADD R12, R2, 0xd2 ;  /* 0x000000d2020c7836 */ /* 0x000fc40000000000 */
[C---:B------:R-:W-:Y:S01]  /*fd20*/  VIADD R11, R10.reuse, UR5 ;  /* 0x000000050a0b7c36 */ /* 0x040fe20008000000 */
[----:B------:R-:W-:Y:S02]  /*fd30*/  LEA R4, P6, R10, R0, 0x1 ;  /* 0x000000000a047211 */ /* 0x000fe400078c08ff */
[----:B0-----:R-:W-:-:S05]  /*fd40*/  PRMT R7, R14, 0x7632, R7 ;  /* 0x000076320e077816 */ /* 0x001fca0000000007 */
[----:B------:R0:W-:Y:S01]  /*fd50*/  @P1 STG.E.U16 desc[UR22][R8.64], R7 ;  /* 0x0000000708001986 */ /* 0x0001e2000c101516 */
[----:B---3--:R-:W-:Y:S01]  /*fd60*/  ISETP.LT.AND P1, PT, R5, UR4, !P0 ;  /* 0x0000000405007c0c */ /* 0x008fe2000c721270 */
[----:B------:R-:W3:Y:S01]  /*fd70*/  LDCU UR4, c[0x0][0x39c] ;  /* 0x00007380ff0477ac */ /* 0x000ee20008000800 */
[----:B------:R-:W-:Y:S01]  /*fd80*/  LEA.HI.X.SX32 R5, R10, R3, 0x1, P6 ;  /* 0x000000030a057211 */ /* 0x000fe200030f0eff */
[----:B------:R-:W-:Y:S01]  /*fd90*/  VIADD R10, R2, 0xd1 ;  /* 0x000000d1020a7836 */ /* 0x000fe20000000000 */
[----:B------:R-:W-:-:S03]  /*fda0*/  LEA R6, P6, R11, R0, 0x1 ;  /* 0x000000000b067211 */ /* 0x000fc600078c08ff */
[----:B------:R4:W-:Y:S01]  /*fdb0*/  @P4 STG.E.U16 desc[UR22][R4.64], R16 ;  /* 0x0000001004004986 */ /* 0x0009e2000c101516 */
[----:B-1----:R-:W-:Y:S01]  /*fdc0*/  ISETP.LT.AND P4, PT, R10, UR6, !P0 ;  /* 0x000000060a007c0c */ /* 0x002fe2000c781270 */
[----:B------:R-:W1:Y:S01]  /*fdd0*/  LDCU UR6, c[0x0][0x39c] ;  /* 0x00007380ff0677ac */ /* 0x000e620008000800 */
[C---:B0-----:R-:W-:Y:S01]  /*fde0*/  LEA.HI.X.SX32 R7, R11.reuse, R3, 0x1, P6 ;  /* 0x000000030b077211 */ /* 0x041fe200030f0eff */
[----:B------:R-:W-:-:S04]  /*fdf0*/  VIADD R11, R11, UR5 ;  /* 0x000000050b0b7c36 */ /* 0x000fc80008000000 */
[C---:B------:R-:W-:Y:S01]  /*fe00*/  VIADD R10, R11.reuse, UR5 ;  /* 0x000000050b0a7c36 */ /* 0x040fe20008000000 */
[----:B----4-:R-:W-:Y:S02]  /*fe10*/  PRMT R5, R16, 0x7632, R5 ;  /* 0x0000763210057816 */ /* 0x010fe40000000005 */
[----:B---3--:R-:W-:Y:S01]  /*fe20*/  ISETP.LT.AND P6, PT, R12, UR4, !P0 ;  /* 0x000000040c007c0c */ /* 0x008fe2000c7c1270 */
[----:B------:R-:W0:Y:S01]  /*fe30*/  LDCU UR4, c[0x0][0x39c] ;  /* 0x00007380ff0477ac */ /* 0x000e220008000800 */
[----:B------:R-:W-:Y:S01]  /*fe40*/  VIADD R12, R2, 0xd8 ;  /* 0x000000d8020c7836 */ /* 0x000fe20000000000 */
[----:B------:R3:W-:Y:S01]  /*fe50*/  @P5 STG.E.U16 desc[UR22][R6.64], R5 ;  /* 0x0000000506005986 */ /* 0x0007e2000c101516 */
[----:B------:R-:W-:-:S04]  /*fe60*/  LEA R8, P5, R11, R0, 0x1 ;  /* 0x000000000b087211 */ /* 0x000fc800078a08ff */
[----:B------:R-:W-:Y:S02]  /*fe70*/  LEA.HI.X.SX32 R9, R11, R3, 0x1, P5 ;  /* 0x000000030b097211 */ /* 0x000fe400028f0eff */
[----:B------:R-:W-:-:S03]  /*fe80*/  LEA R4, P5, R10, R0, 0x1 ;  /* 0x000000000a047211 */ /* 0x000fc600078a08ff */
[----:B------:R4:W-:Y:S01]  /*fe90*/  @P2 STG.E.U16 desc[UR22][R8.64], R18 ;  /* 0x0000001208002986 */ /* 0x0009e2000c101516 */
[----:B---3--:R-:W-:Y:S01]  /*fea0*/  VIADD R6, R2, 0xd3 ;  /* 0x000000d302067836 */ /* 0x008fe20000000000 */
        /* <DEDUP_REMOVED lines=9> */
[----:B------:R-:W-:Y:S01]  /*ff40*/  VIADD R9, R2, 0xd5 ;  /* 0x000000d502097836 */ /* 0x000fe20000000000 */
[-C--:B---3--:R-:W-:Y:S01]  /*ff50*/  LEA.HI.X.SX32 R7, R10, R3.reuse, 0x1, P3 ;  /* 0x000000030a077211 */ /* 0x088fe200018f0eff */
[----:B------:R-:W-:Y:S01]  /*ff60*/  VIADD R4, R2, 0xd6 ;  /* 0x000000d602047836 */ /* 0x000fe20000000000 */
[----:B0-----:R-:W-:Y:S01]  /*ff70*/  ISETP.LT.AND P3, PT, R8, UR4, !P0 ;  /* 0x0000000408007c0c */ /* 0x001fe2000c761270 */
[----:B------:R-:W0:Y:S01]  /*ff80*/  LDCU UR4, c[0x0][0x39c] ;  /* 0x00007380ff0477ac */ /* 0x000e220008000800 */
[----:B------:R-:W-:Y:S01]  /*ff90*/  LEA R8, P5, R11, R0, 0x1 ;  /* 0x000000000b087211 */ /* 0x000fe200078a08ff */
[----:B------:R-:W-:Y:S01]  /*ffa0*/  @P1 STG.E.U16 desc[UR22][R6.64], R20 ;  /* 0x0000001406001986 */ /* 0x000fe2000c101516 */
[----:B--2---:R-:W-:Y:S01]  /*ffb0*/  ISETP.LT.AND P1, PT, R9, UR7, !P0 ;  /* 0x0000000709007c0c */ /* 0x004fe2000c721270 */
        /* <DEDUP_REMOVED lines=10> */
[----:B------:R-:W-:Y:S01]  /*10060*/  VIADD R11, R2, 0xd7 ;  /* 0x000000d7020b7836 */ /* 0x000fe20000000000 */
[-C--:B------:R-:W-:Y:S02]  /*10070*/  LEA R6, P4, R10, R0.reuse, 0x1 ;  /* 0x000000000a067211 */ /* 0x080fe400078808ff */
[----:B------:R-:W-:Y:S01]  /*10080*/  PRMT R9, R22, 0x7632, R9 ;  /* 0x0000763216097816 */ /* 0x000fe20000000009 */
[----:B------:R3:W-:Y:S01]  /*10090*/  @P6 STG.E.U16 desc[UR22][R4.64], R22 ;  /* 0x0000001604006986 */ /* 0x0007e2000c101516 */
[C---:B------:R-:W-:Y:S01]  /*100a0*/  LEA.HI.X.SX32 R7, R10.reuse, R3, 0x1, P4 ;  /* 0x000000030a077211 */ /* 0x040fe200020f0eff */
[----:B------:R-:W-:Y:S01]  /*100b0*/  VIADD R10, R10, UR5 ;  /* 0x000000050a0a7c36 */ /* 0x000fe20008000000 */
[----:B0-----:R-:W-:Y:S01]  /*100c0*/  ISETP.LT.AND P4, PT, R11, UR4, !P0 ;  /* 0x000000040b007c0c */ /* 0x001fe2000c781270 */
[----:B------:R-:W0:Y:S02]  /*100d0*/  LDCU UR4, c[0x0][0x39c] ;  /* 0x00007380ff0477ac */ /* 0x000e240008000800 */
[----:B------:R4:W-:Y:S01]  /*100e0*/  @P2 STG.E.U16 desc[UR22][R6.64], R9 ;  /* 0x0000000906002986 */ /* 0x0009e2000c101516 */
[C---:B------:R-:W-:Y:S01]  /*100f0*/  LEA R8, P2, R10.reuse, R0, 0x1 ;  /* 0x000000000a087211 */ /* 0x040fe200078408ff */
[----:B------:R-:W-:-:S02]  /*10100*/  VIADD R11, R10, UR5 ;  /* 0x000000050a0b7c36 */ /* 0x000fc40008000000 */
[----:B---3--:R-:W-:-:S03]  /*10110*/  VIADD R5, R2, 0xd9 ;  /* 0x000000d902057836 */ /* 0x008fc60000000000 */
[----:B------:R-:W-:Y:S02]  /*10120*/  LEA R4, P6, R11, R0, 0x1 ;  /* 0x000000000b047211 */ /* 0x000fe400078c08ff */
[-C--:B----4-:R-:W-:Y:S01]  /*10130*/  LEA.HI.X.SX32 R9, R10, R3.reuse, 0x1, P2 ;  /* 0x000000030a097211 */ /* 0x090fe200010f0eff */
[----:B------:R-:W-:Y:S01]  /*10140*/  VIADD R7, R2, 0xda ;  /* 0x000000da02077836 */ /* 0x000fe20000000000 */
[----:B-1----:R-:W-:Y:S01]  /*10150*/  ISETP.LT.AND P2, PT, R12, UR6, !P0 ;  /* 0x000000060c007c0c */ /* 0x002fe2000c741270 */
[----:B------:R-:W1:Y:S01]  /*10160*/  LDCU UR6, c[0x0][0x39c] ;  /* 0x00007380ff0677ac */ /* 0x000e620008000800 */
[----:B------:R-:W-:Y:S01]  /*10170*/  VIADD R12, R2, 0xdc ;  /* 0x000000dc020c7836 */ /* 0x000fe20000000000 */
[----:B------:R3:W-:Y:S01]  /*10180*/  @P3 STG.E.U16 desc[UR22][R8.64], R24 ;  /* 0x0000001808003986 */ /* 0x0007e2000c101516 */
[----:B--2---:R-:W-:Y:S01]  /*10190*/  ISETP.LT.AND P3, PT, R5, UR7, !P0 ;  /* 0x0000000705007c0c */ /* 0x004fe2000c761270 */
[----:B------:R-:W2:Y:S01]  /*101a0*/  LDCU UR7, c[0x0][0x39c] ;  /* 0x00007380ff0777ac */ /* 0x000ea20008000800 */
[C---:B------:R-:W-:Y:S01]  /*101b0*/  LEA.HI.X.SX32 R5, R11.reuse, R3, 0x1, P6 ;  /* 0x000000030b057211 */ /* 0x040fe200030f0eff */
[----:B------:R-:W-:-:S04]  /*101c0*/  VIADD R11, R11, UR5 ;  /* 0x000000050b0b7c36 */ /* 0x000fc80008000000 */
[C---:B------:R-:W-:Y:S01]  /*101d0*/  VIADD R10, R11.reuse, UR5 ;  /* 0x000000050b0a7c36 */ /* 0x040fe20008000000 */
[----:B------:R-:W-:Y:S02]  /*101e0*/  LEA R6, P6, R11, R0, 0x1 ;  /* 0x000000000b067211 */ /* 0x000fe400078c08ff */
[----:B---3--:R-:W-:-:S05]  /*101f0*/  PRMT R9, R24, 0x7632, R9 ;  /* 0x0000763218097816 */ /* 0x008fca0000000009 */
[----:B------:R3:W-:Y:S01]  /*10200*/  @P1 STG.E.U16 desc[UR22][R4.64], R9 ;  /* 0x0000000904001986 */ /* 0x0007e2000c101516 */
[----:B0-----:R-:W-:Y:S01]  /*10210*/  ISETP.LT.AND P1, PT, R7, UR4, !P0 ;  /* 0x0000000407007c0c */ /* 0x001fe2000c721270 */
[----:B------:R-:W0:Y:S01]  /*10220*/  LDCU UR4, c[0x0][0x39c] ;  /* 0x00007380ff0477ac */ /* 0x000e220008000800 */
[----:B------:R-:W-:Y:S01]  /*10230*/  LEA.HI.X.SX32 R7, R11, R3, 0x1, P6 ;  /* 0x000000030b077211 */ /* 0x000fe200030f0eff */
[----:B------:R-:W-:Y:S01]  /*10240*/  VIADD R11, R2, 0xdb ;  /* 0x000000db020b7836 */ /* 0x000fe20000000000 */
[----:B------:R-:W-:-:S03]  /*10250*/  LEA R8, P6, R10, R0, 0x1 ;  /* 0x000000000a087211 */ /* 0x000fc600078c08ff */
[----:B------:R-:W-:Y:S01]  /*10260*/  @P5 STG.E.U16 desc[UR22][R6.64], R26 ;  /* 0x0000001a06005986 */ /* 0x000fe2000c101516 */
[----:B-1----:R-:W-:Y:S01]  /*10270*/  ISETP.LT.AND P5, PT, R11, UR6, !P0 ;  /* 0x000000060b007c0c */ /* 0x002fe2000c7a1270 */
[----:B------:R-:W1:Y:S01]  /*10280*/  LDCU UR6, c[0x0][0x39c] ;  /* 0x00007380ff0677ac */ /* 0x000e620008000800 */
[C---:B---3--:R-:W-:Y:S01]  /*10290*/  LEA.HI.X.SX32 R9, R10.reuse, R3, 0x1, P6 ;  /* 0x000000030a097211 */ /* 0x048fe200030f0eff */
[----:B------:R-:W-:Y:S01]  /*102a0*/  VIADD R10, R10, UR5 ;  /* 0x000000050a0a7c36 */ /* 0x000fe20008000000 */
[----:B------:R-:W-:-:S03]  /*102b0*/  PRMT R5, R26, 0x7632, R5 ;  /* 0x000076321a057816 */ /* 0x000fc60000000005 */
[C---:B------:R-:W-:Y:S02]  /*102c0*/  VIADD R11, R10.reuse, UR5 ;  /* 0x000000050a0b7c36 */ /* 0x040fe40008000000 */
[----:B------:R3:W-:Y:S01]  /*102d0*/  @P4 STG.E.U16 desc[UR22][R8.64], R5 ;  /* 0x0000000508004986 */ /* 0x0007e2000c101516 */
[-C--:B------:R-:W-:Y:S02]  /*102e0*/  LEA R4, P4, R10, R0.reuse, 0x1 ;  /* 0x000000000a047211 */ /* 0x080fe400078808ff */
[----:B0-----:R-:W-:Y:S01]  /*102f0*/  ISETP.LT.AND P6, PT, R12, UR4, !P0 ;  /* 0x000000040c007c0c */ /* 0x001fe2000c7c1270 */
[----:B------:R-:W0:Y:S01]  /*10300*/  LDCU UR4, c[0x0][0x39c] ;  /* 0x00007380ff0477ac */ /* 0x000e220008000800 */
[----:B------:R-:W-:Y:S01]  /*10310*/  VIADD R12, R2, 0xe2 ;  /* 0x000000e2020c7836 */ /* 0x000fe20000000000 */
[----:B---3--:R-:W-:Y:S01]  /*10320*/  LEA.HI.X.SX32 R5, R10, R3, 0x1, P4 ;  /* 0x000000030a057211 */ /* 0x008fe200020f0eff */
[----:B------:R-:W-:Y:S01]  /*10330*/  VIADD R8, R2, 0xdd ;  /* 0x000000dd02087836 */ /* 0x000fe20000000000 */
[----:B------:R-:W-:-:S02]  /*10340*/  LEA R6, P4, R11, R0, 0x1 ;  /* 0x000000000b067211 */ /* 0x000fc400078808ff */
[----:B------:R-:W-:Y:S01]  /*10350*/  PRMT R9, R28, 0x7632, R9 ;  /* 0x000076321c097816 */ /* 0x000fe20000000009 */
[----:B------:R3:W-:Y:S01]  /*10360*/  @P2 STG.E.U16 desc[UR22][R4.64], R28 ;  /* 0x0000001c04002986 */ /* 0x0007e2000c101516 */
[C---:B------:R-:W-:Y:S01]  /*10370*/  LEA.HI.X.SX32 R7, R11.reuse, R3, 0x1, P4 ;  /* 0x000000030b077211 */ /* 0x040fe200020f0eff */
[----:B------:R-:W-:Y:S01]  /*10380*/  VIADD R11, R11, UR5 ;  /* 0x000000050b0b7c36 */ /* 0x000fe20008000000 */
[----:B-1----:R-:W-:Y:S01]  /*10390*/  ISETP.LT.AND P2, PT, R8, UR6, !P0 ;  /* 0x0000000608007c0c */ /* 0x002fe2000c741270 */
[----:B------:R-:W1:Y:S02]  /*103a0*/  LDCU UR6, c[0x0][0x39c] ;  /* 0x00007380ff0677ac */ /* 0x000e640008000800 */
[----:B------:R4:W-:Y:S01]  /*103b0*/  @P3 STG.E.U16 desc[UR22][R6.64], R9 ;  /* 0x0000000906003986 */ /* 0x0009e2000c101516 */
[C---:B------:R-:W-:Y:S01]  /*103c0*/  LEA R8, P3, R11.reuse, R0, 0x1 ;  /* 0x000000000b087211 */ /* 0x040fe200078608ff */
[----:B------:R-:W-:Y:S02]  /*103d0*/  VIADD R10, R11, UR5 ;  /* 0x000000050b0a7c36 */ /* 0x000fe40008000000 */
[----:B---3--:R-:W-:-:S02]  /*103e0*/  VIADD R4, R2, 0xde ;  /* 0x000000de02047836 */ /* 0x008fc40000000000 */
[C---:B------:R-:W-:Y:S01]  /*103f0*/  VIADD R5, R2.reuse, 0xdf ;  /* 0x000000df02057836 */ /* 0x040fe20000000000 */
[-C--:B----4-:R-:W-:Y:S01]  /*10400*/  LEA.HI.X.SX32 R9, R11, R3.reuse, 0x1, P3 ;  /* 0x000000030b097211 */ /* 0x090fe200018f0eff */
[----:B------:R-:W-:Y:S01]  /*10410*/  VIADD R6, R2, 0xe0 ;  /* 0x000000e002067836 */ /* 0x000fe20000000000 */
[----:B0-----:R-:W-:Y:S01]  /*10420*/  ISETP.LT.AND P3, PT, R4, UR4, !P0 ;  /* 0x0000000404007c0c */ /* 0x001fe2000c761270 */
[----:B------:R-:W0:Y:S01]  /*10430*/  LDCU UR4, c[0x0][0x39c] ;  /* 0x00007380ff0477ac */ /* 0x000e220008000800 */
[C---:B------:R-:W-:Y:S01]  /*10440*/  LEA R4, P4, R10.reuse, R0, 0x1 ;  /* 0x000000000a047211 */ /* 0x040fe200078808ff */
        /* <DEDUP_REMOVED lines=13> */
[CC--:B------:R-:W-:Y:S02]  /*10520*/  LEA R8, P5, R11.reuse, R0.reuse, 0x1 ;  /* 0x000000000b087211 */ /* 0x0c0fe400078a08ff */
        /* <DEDUP_REMOVED lines=38> */
[CC--:B------:R-:W-:Y:S02]  /*10790*/  LEA R6, P5, R11.reuse, R0.reuse, 0x1 ;  /* 0x000000000b067211 */ /* 0x0c0fe400078a08ff */
[----:B0-----:R-:W-:Y:S01]  /*107a0*/  ISETP.LT.AND P6, PT, R12, UR4, !P0 ;  /* 0x000000040c007c0c */ /* 0x001fe2000c7c1270 */
[----:B------:R-:W0:Y:S01]  /*107b0*/  LDCU UR4, c[0x0][0x39c] ;  /* 0x00007380ff0477ac */ /* 0x000e220008000800 */
[C---:B------:R-:W-:Y:S01]  /*107c0*/  VIADD R12, R2.reuse, 0xec ;  /* 0x000000ec020c7836 */ /* 0x040fe20000000000 */
        /* <DEDUP_REMOVED lines=13> */
[----:B------:R-:W-:-:S03]  /*108a0*/  VIADD R7, R2, 0xe9 ;  /* 0x000000e902077836 */ /* 0x000fc60000000000 */
[----:B0-----:R-:W-:Y:S01]  /*108b0*/  ISETP.LT.AND P5, PT, R6, UR4, !P0 ;  /* 0x0000000406007c0c */ /* 0x001fe2000c7a1270 */
[----:B----4-:R-:W-:Y:S01]  /*108c0*/  VIADD R8, R2, 0xea ;  /* 0x000000ea02087836 */ /* 0x010fe20000000000 */
[----:B------:R-:W-:Y:S01]  /*108d0*/  LEA.HI.X.SX32 R5, R10, R3, 0x1, P3 ;  /* 0x000000030a057211 */ /* 0x000fe200018f0eff */
[----:B------:R-:W0:Y:S01]  /*108e0*/  LDCU UR4, c[0x0][0x39c] ;  /* 0x00007380ff0477ac */ /* 0x000e220008000800 */
[----:B------:R-:W-:-:S03]  /*108f0*/  LEA R6, P3, R11, R0, 0x1 ;  /* 0x000000000b067211 */ /* 0x000fc600078608ff */
[----:B------:R3:W-:Y:S01]  /*10900*/  @P1 STG.E.U16 desc[UR22][R4.64], R40 ;  /* 0x0000002804001986 */ /* 0x0007e2000c101516 */
[----:B--2---:R-:W-:Y:S01]  /*10910*/  ISETP.LT.AND P1, PT, R7, UR7, !P0 ;  /* 0x0000000707007c0c */ /* 0x004fe2000c721270 */
[----:B------:R-:W2:Y:S01]  /*10920*/  LDCU UR7, c[0x0][0x39c] ;  /* 0x00007380ff0777ac */ /* 0x000ea20008000800 */
[C---:B------:R-:W-:Y:S01]  /*10930*/  LEA.HI.X.SX32 R7, R11.reuse, R3, 0x1, P3 ;  /* 0x000000030b077211 */ /* 0x040fe200018f0eff */
[----:B------:R-:W-:Y:S01]  /*10940*/  VIADD R11, R11, UR5 ;  /* 0x000000050b0b7c36 */ /* 0x000fe20008000000 */
[----:B-1----:R-:W-:Y:S01]  /*10950*/  ISETP.LT.AND P3, PT, R8, UR6, !P0 ;  /* 0x0000000608007c0c */ /* 0x002fe2000c761270 */
[----:B------:R-:W1:Y:S02]  /*10960*/  LDCU UR6, c[0x0][0x39c] ;  /* 0x00007380ff0677ac */ /* 0x000e640008000800 */
[----:B------:R-:W-:Y:S01]  /*10970*/  VIADD R10, R11, UR5 ;  /* 0x000000050b0a7c36 */ /* 0x000fe20008000000 */
[----:B---3--:R-:W-:-:S05]  /*10980*/  PRMT R5, R40, 0x7632, R5 ;  /* 0x0000763228057816 */ /* 0x008fca0000000005 */
[----:B------:R3:W-:Y:S01]  /*10990*/  @P4 STG.E.U16 desc[UR22][R6.64], R5 ;  /* 0x0000000506004986 */ /* 0x0007e2000c101516 */
[----:B------:R-:W-:-:S04]  /*109a0*/  LEA R8, P4, R11, R0, 0x1 ;  /* 0x000000000b087211 */ /* 0x000fc800078808ff */
[----:B------:R-:W-:Y:S01]  /*109b0*/  LEA.HI.X.SX32 R9, R11, R3, 0x1, P4 ;  /* 0x000000030b097211 */ /* 0x000fe200020f0eff */
[----:B------:R-:W-:Y:S01]  /*109c0*/  VIADD R11, R2, 0xeb ;  /* 0x000000eb020b7836 */ /* 0x000fe20000000000 */
[----:B------:R-:W-:-:S03]  /*109d0*/  LEA R4, P4, R10, R0, 0x1 ;  /* 0x000000000a047211 */ /* 0x000fc600078808ff */
[----:B------:R4:W-:Y:S01]  /*109e0*/  @P6 STG.E.U16 desc[UR22][R8.64], R42 ;  /* 0x0000002a08006986 */ /* 0x0009e2000c101516 */
[----:B---3--:R-:W-:Y:S02]  /*109f0*/  PRMT R7, R42, 0x7632, R7 ;  /* 0x000076322a077816 */ /* 0x008fe40000000007 */
        /* <DEDUP_REMOVED lines=9> */
[-C--:B---3--:R-:W-:Y:S01]  /*10a90*/  LEA.HI.X.SX32 R7, R10, R3.reuse, 0x1, P2 ;  /* 0x000000030a077211 */ /* 0x088fe200010f0eff */
        /* <DEDUP_REMOVED lines=21> */
[C---:B---3--:R-:W-:Y:S01]  /*10bf0*/  LEA.HI.X.SX32 R7, R10.reuse, R3, 0x1, P6 ;  /* 0x000000030a077211 */ /* 0x048fe200030f0eff */
[----:B------:R-:W-:-:S04]  /*10c00*/  VIADD R10, R10, UR5 ;  /* 0x000000050a0a7c36 */ /* 0x000fc80008000000 */
[----:B------:R-:W-:Y:S01]  /*10c10*/  VIADD R11, R10, UR5 ;  /* 0x000000050a0b7c36 */ /* 0x000fe20008000000 */
[----:B----4-:R-:W-:-:S04]  /*10c20*/  PRMT R5, R46, 0x7632, R5 ;  /* 0x000076322e057816 */ /* 0x010fc80000000005 */
[-C--:B------:R-:W-:Y:S01]  /*10c30*/  LEA R4, P6, R11, R0.reuse, 0x1 ;  /* 0x000000000b047211 */ /* 0x080fe200078c08ff */
[----:B------:R3:W-:Y:S01]  /*10c40*/  @P4 STG.E.U16 desc[UR22][R6.64], R5 ;  /* 0x0000000506004986 */ /* 0x0007e2000c101516 */
[----:B------:R-:W-:-:S04]  /*10c50*/  LEA R8, P4, R10, R0, 0x1 ;  /* 0x000000000a087211 */ /* 0x000fc800078808ff */
[-C--:B------:R-:W-:Y:S02]  /*10c60*/  LEA.HI.X.SX32 R9, R10, R3.reuse, 0x1, P4 ;  /* 0x000000030a097211 */ /* 0x080fe400020f0eff */
[----:B0-----:R-:W-:Y:S01]  /*10c70*/  ISETP.LT.AND P4, PT, R12, UR4, !P0 ;  /* 0x000000040c007c0c */ /* 0x001fe2000c781270 */
[----:B------:R-:W0:Y:S01]  /*10c80*/  LDCU UR4, c[0x0][0x39c] ;  /* 0x00007380ff0477ac */ /* 0x000e220008000800 */
[C---:B------:R-:W-:Y:S01]  /*10c90*/  VIADD R12, R2.reuse, 0xf6 ;  /* 0x000000f6020c7836 */ /* 0x040fe20000000000 */
        /* <DEDUP_REMOVED lines=11> */
[----:B------:R-:W-:-:S03]  /*10d50*/  VIADD R9, R2, 0xf3 ;  /* 0x000000f302097836 */ /* 0x000fc60000000000 */
[----:B0-----:R-:W-:Y:S01]  /*10d60*/  ISETP.LT.AND P6, PT, R8, UR4, !P0 ;  /* 0x0000000408007c0c */ /* 0x001fe2000c7c1270 */
[----:B------:R-:W0:Y:S01]  /*10d70*/  LDCU UR4, c[0x0][0x39c] ;  /* 0x00007380ff0477ac */ /* 0x000e220008000800 */
[-C--:B---3--:R-:W-:Y:S01]  /*10d80*/  LEA.HI.X.SX32 R7, R11, R3.reuse, 0x1, P5 ;  /* 0x000000030b077211 */ /* 0x088fe200028f0eff */
[----:B------:R-:W-:Y:S01]  /*10d90*/  VIADD R4, R2, 0xf4 ;  /* 0x000000f402047836 */ /* 0x000fe20000000000 */
[-C--:B------:R-:W-:Y:S02]  /*10da0*/  LEA R8, P5, R10, R0.reuse, 0x1 ;  /* 0x000000000a087211 */ /* 0x080fe400078a08ff */
[----:B------:R-:W-:Y:S01]  /*10db0*/  PRMT R5, R50, 0x7632, R5 ;  /* 0x0000763232057816 */ /* 0x000fe20000000005 */
[----:B------:R-:W-:Y:S01]  /*10dc0*/  @P1 STG.E.U16 desc[UR22][R6.64], R50 ;  /* 0x0000003206001986 */ /* 0x000fe2000c101516 */
[----:B--2---:R-:W-:Y:S01]  /*10dd0*/  ISETP.LT.AND P1, PT, R9, UR7, !P0 ;  /* 0x0000000709007c0c */ /* 0x004fe2000c721270 */
[----:B------:R-:W2:Y:S01]  /*10de0*/  LDCU UR7, c[0x0][0x39c] ;  /* 0x00007380ff0777ac */ /* 0x000ea20008000800 */
[C---:B------:R-:W-:Y:S01]  /*10df0*/  LEA.HI.X.SX32 R9, R10.reuse, R3, 0x1, P5 ;  /* 0x000000030a097211 */ /* 0x040fe200028f0eff */
[----:B------:R-:W-:Y:S01]  /*10e00*/  VIADD R10, R10, UR5 ;  /* 0x000000050a0a7c36 */ /* 0x000fe20008000000 */
[----:B-1----:R-:W-:Y:S01]  /*10e10*/  ISETP.LT.AND P5, PT, R4, UR6, !P0 ;  /* 0x0000000604007c0c */ /* 0x002fe2000c7a1270 */
[----:B------:R-:W1:Y:S02]  /*10e20*/  LDCU UR6, c[0x0][0x39c] ;  /* 0x00007380ff0677ac */ /* 0x000e640008000800 */
[----:B------:R3:W-:Y:S01]  /*10e30*/  @P3 STG.E.U16 desc[UR22][R8.64], R5 ;  /* 0x0000000508003986 */ /* 0x0007e2000c101516 */
[C---:B------:R-:W-:Y:S01]  /*10e40*/  LEA R4, P3, R10.reuse, R0, 0x1 ;  /* 0x000000000a047211 */ /* 0x040fe200078608ff */
[----:B------:R-:W-:-:S03]  /*10e50*/  VIADD R11, R10, UR5 ;  /* 0x000000050a0b7c36 */ /* 0x000fc60008000000 */
        /* <DEDUP_REMOVED lines=8> */
[----:B------:R-:W0:Y:S01]  /*10ee0*/  LDCU UR4, c[0x0][0x39c] ;  /* 0x00007380ff0477ac */ /* 0x000e220008000800 */
[----:B-1----:R-:W-:Y:S01]  /*10ef0*/  ISETP.LT.AND P3, PT, R12, UR6, !P0 ;  /* 0x000000060c007c0c */ /* 0x002fe2000c761270 */
[----:B------:R1:W-:Y:S01]  /*10f00*/  @P2 STG.E.U16 desc[UR22][R6.64], R9 ;  /* 0x0000000906002986 */ /* 0x0003e2000c101516 */
[C---:B------:R-:W-:Y:S01]  /*10f10*/  LEA R8, P2, R11.reuse, R0, 0x1 ;  /* 0x000000000b087211 */ /* 0x040fe200078408ff */
[----:B------:R-:W-:Y:S01]  /*10f20*/  VIADD R10, R11, UR5 ;  /* 0x000000050b0a7c36 */ /* 0x000fe20008000000 */
[----:B------:R-:W4:Y:S01]  /*10f30*/  LDCU UR6, c[0x0][0x39c] ;  /* 0x00007380ff0677ac */ /* 0x000f220008000800 */
[----:B------:R-:W-:-:S02]  /*10f40*/  VIADD R12, R2, 0xfd ;  /* 0x000000fd020c7836 */ /* 0x000fc40000000000 */
[C---:B---3--:R-:W-:Y:S01]  /*10f50*/  VIADD R5, R2.reuse, 0xf7 ;  /* 0x000000f702057836 */ /* 0x048fe20000000000 */
[-C--:B-1----:R-:W-:Y:S01]  /*10f60*/  LEA.HI.X.SX32 R9, R11, R3.reuse, 0x1, P2 ;  /* 0x000000030b097211 */ /* 0x082fe200010f0eff */
[----:B------:R-:W-:Y:S01]  /*10f70*/  VIADD R6, R2, 0xf8 ;  /* 0x000000f802067836 */ /* 0x000fe20000000000 */
[-C--:B------:R-:W-:Y:S02]  /*10f80*/  LEA R4, P2, R10, R0.reuse, 0x1 ;  /* 0x000000000a047211 */ /* 0x080fe400078408ff */
[----:B------:R-:W-:Y:S01]  /*10f90*/  PRMT R7, R54, 0x7632, R7 ;  /* 0x0000763236077816 */ /* 0x000fe20000000007 */
[----:B------:R-:W-:Y:S01]  /*10fa0*/  @P6 STG.E.U16 desc[UR22][R8.64], R54 ;  /* 0x0000003608006986 */ /* 0x000fe2000c101516 */
[----:B--2---:R-:W-:Y:S01]  /*10fb0*/  ISETP.LT.AND P6, PT, R5, UR7, !P0 ;  /* 0x0000000705007c0c */ /* 0x004fe2000c7c1270 */
[----:B------:R-:W1:Y:S01]  /*10fc0*/  LDCU UR7, c[0x0][0x39c] ;  /* 0x00007380ff0777ac */ /* 0x000e620008000800 */
[C---:B------:R-:W-:Y:S01]  /*10fd0*/  LEA.HI.X.SX32 R5, R10.reuse, R3, 0x1, P2 ;  /* 0x000000030a057211 */ /* 0x040fe200010f0eff */
[----:B------:R-:W-:Y:S01]  /*10fe0*/  VIADD R10, R10, UR5 ;  /* 0x000000050a0a7c36 */ /* 0x000fe20008000000 */
[----:B0-----:R-:W-:Y:S01]  /*10ff0*/  ISETP.LT.AND P2, PT, R6, UR4, !P0 ;  /* 0x0000000406007c0c */ /* 0x001fe2000c741270 */
[----:B------:R-:W0:Y:S02]  /*11000*/  LDCU UR4, c[0x0][0x39c] ;  /* 0x00007380ff0477ac */ /* 0x000e240008000800 */
[----:B------:R2:W-:Y:S01]  /*11010*/  @P1 STG.E.U16 desc[UR22][R4.64], R7 ;  /* 0x0000000704001986 */ /* 0x0005e2000c101516 */
[C---:B------:R-:W-:Y:S01]  /*11020*/  LEA R6, P1, R10.reuse, R0, 0x1 ;  /* 0x000000000a067211 */ /* 0x040fe200078208ff */
[----:B------:R-:W-:-:S03]  /*11030*/  VIADD R11, R10, UR5 ;  /* 0x000000050a0b7c36 */ /* 0x000fc60008000000 */
[-C--:B--2---:R-:W-:Y:S01]  /*11040*/  LEA.HI.X.SX32 R7, R10, R3.reuse, 0x1, P1 ;  /* 0x000000030a077211 */ /* 0x084fe200008f0eff */
[C---:B------:R-:W-:Y:S01]  /*11050*/  VIADD R10, R2.reuse, 0xf9 ;  /* 0x000000f9020a7836 */ /* 0x040fe20000000000 */
[C---:B------:R-:W-:Y:S01]  /*11060*/  LEA R8, P1, R11.reuse, R0, 0x1 ;  /* 0x000000000b087211 */ /* 0x040fe200078208ff */
[----:B------:R-:W-:Y:S02]  /*11070*/  VIADD R5, R2, 0xfa ;  /* 0x000000fa02057836 */ /* 0x000fe40000000000 */
[----:B------:R2:W-:Y:S01]  /*11080*/  @P5 STG.E.U16 desc[UR22][R6.64], R56 ;  /* 0x0000003806005986 */ /* 0x0005e2000c101516 */
[C---:B------:R-:W-:Y:S01]  /*11090*/  LEA.HI.X.SX32 R9, R11.reuse, R3, 0x1, P1 ;  /* 0x000000030b097211 */ /* 0x040fe200008f0eff */
[----:B------:R-:W-:Y:S01]  /*110a0*/  VIADD R11, R11, UR5 ;  /* 0x000000050b0b7c36 */ /* 0x000fe20008000000 */
[----:B----4-:R-:W-:Y:S01]  /*110b0*/  ISETP.LT.AND P1, PT, R10, UR6, !P0 ;  /* 0x000000060a007c0c */ /* 0x010fe2000c721270 */
[----:B------:R-:W-:Y:S01]  /*110c0*/  VIADD R10, R2, 0xfb ;  /* 0x000000fb020a7836 */ /* 0x000fe20000000000 */
[----:B0-----:R-:W-:Y:S01]  /*110d0*/  ISETP.LT.AND P5, PT, R5, UR4, !P0 ;  /* 0x0000000405007c0c */ /* 0x001fe2000c7a1270 */
[----:B------:R-:W0:Y:S01]  /*110e0*/  LDCU UR4, c[0x0][0x39c] ;  /* 0x00007380ff0477ac */ /* 0x000e220008000800 */
[----:B------:R-:W3:Y:S01]  /*110f0*/  LDCU UR6, c[0x0][0x39c] ;  /* 0x00007380ff0677ac */ /* 0x000ee20008000800 */
[----:B--2---:R-:W-:-:S05]  /*11100*/  PRMT R7, R56, 0x7632, R7 ;  /* 0x0000763238077816 */ /* 0x004fca0000000007 */
[----:B------:R2:W-:Y:S01]  /*11110*/  @P4 STG.E.U16 desc[UR22][R8.64], R7 ;  /* 0x0000000708004986 */ /* 0x0005e2000c101516 */
[----:B------:R-:W-:-:S04]  /*11120*/  LEA R4, P4, R11, R0, 0x1 ;  /* 0x000000000b047211 */ /* 0x000fc800078808ff */
[C---:B------:R-:W-:Y:S01]  /*11130*/  LEA.HI.X.SX32 R5, R11.reuse, R3, 0x1, P4 ;  /* 0x000000030b057211 */ /* 0x040fe200020f0eff */
[----:B------:R-:W-:Y:S01]  /*11140*/  VIADD R11, R11, UR5 ;  /* 0x000000050b0b7c36 */ /* 0x000fe20008000000 */
[----:B-1----:R-:W-:-:S03]  /*11150*/  ISETP.LT.AND P4, PT, R10, UR7, !P0 ;  /* 0x000000070a007c0c */ /* 0x002fc6000c781270 */
[----:B------:R1:W-:Y:S01]  /*11160*/  @P3 STG.E.U16 desc[UR22][R4.64], R58 ;  /* 0x0000003a04003986 */ /* 0x0003e2000c101516 */
[C---:B------:R-:W-:Y:S01]  /*11170*/  LEA R6, P3, R11.reuse, R0, 0x1 ;  /* 0x000000000b067211 */ /* 0x040fe200078608ff */
[----:B------:R-:W-:-:S03]  /*11180*/  VIADD R10, R11, UR5 ;  /* 0x000000050b0a7c36 */ /* 0x000fc60008000000 */
[----:B--2---:R-:W-:Y:S01]  /*11190*/  LEA.HI.X.SX32 R7, R11, R3, 0x1, P3 ;  /* 0x000000030b077211 */ /* 0x004fe200018f0eff */
[----:B------:R-:W-:Y:S01]  /*111a0*/  VIADD R11, R2, 0xfc ;  /* 0x000000fc020b7836 */ /* 0x000fe20000000000 */
[----:B------:R-:W-:Y:S01]  /*111b0*/  LEA R8, P3, R10, R0, 0x1 ;  /* 0x000000000a087211 */ /* 0x000fe200078608ff */
[----:B------:R-:W-:-:S03]  /*111c0*/  VIADD R2, R2, 0xff ;  /* 0x000000ff02027836 */ /* 0x000fc60000000000 */
[C---:B------:R-:W-:Y:S01]  /*111d0*/  LEA.HI.X.SX32 R9, R10.reuse, R3, 0x1, P3 ;  /* 0x000000030a097211 */ /* 0x040fe200018f0eff */
[----:B------:R-:W-:Y:S01]  /*111e0*/  VIADD R10, R10, UR5 ;  /* 0x000000050a0a7c36 */ /* 0x000fe20008000000 */
[----:B-1----:R-:W-:Y:S02]  /*111f0*/  PRMT R5, R58, 0x7632, R5 ;  /* 0x000076323a057816 */ /* 0x002fe40000000005 */
[----:B0-----:R-:W-:Y:S01]  /*11200*/  ISETP.LT.AND P3, PT, R11, UR4, !P0 ;  /* 0x000000040b007c0c */ /* 0x001fe2000c761270 */
[C---:B------:R-:W-:Y:S01]  /*11210*/  VIADD R11, R10.reuse, UR5 ;  /* 0x000000050a0b7c36 */ /* 0x040fe20008000000 */
[----:B------:R-:W0:Y:S01]  /*11220*/  LDCU UR4, c[0x0][0x39c] ;  /* 0x00007380ff0477ac */ /* 0x000e220008000800 */
[----:B------:R1:W-:Y:S04]  /*11230*/  @P6 STG.E.U16 desc[UR22][R6.64], R5 ;  /* 0x0000000506006986 */ /* 0x0003e8000c101516 */
[----:B------:R2:W-:Y:S01]  /*11240*/  @P2 STG.E.U16 desc[UR22][R8.64], R60 ;  /* 0x0000003c08002986 */ /* 0x0005e2000c101516 */
[----:B------:R-:W-:-:S04]  /*11250*/  LEA R4, P2, R10, R0, 0x1 ;  /* 0x000000000a047211 */ /* 0x000fc800078408ff */
[----:B-1----:R-:W-:Y:S01]  /*11260*/  LEA.HI.X.SX32 R5, R10, R3, 0x1, P2 ;  /* 0x000000030a057211 */ /* 0x002fe200010f0eff */
[C---:B------:R-:W-:Y:S01]  /*11270*/  VIADD R10, R11.reuse, UR5 ;  /* 0x000000050b0a7c36 */ /* 0x040fe20008000000 */
[----:B------:R-:W-:Y:S02]  /*11280*/  PRMT R7, R60, 0x7632, R7 ;  /* 0x000076323c077816 */ /* 0x000fe40000000007 */
[----:B---3--:R-:W-:Y:S01]  /*11290*/  ISETP.LT.AND P2, PT, R12, UR6, !P0 ;  /* 0x000000060c007c0c */ /* 0x008fe2000c741270 */
[C---:B------:R-:W-:Y:S01]  /*112a0*/  VIADD R13, R10.reuse, UR5 ;  /* 0x000000050a0d7c36 */ /* 0x040fe20008000000 */
[----:B------:R-:W1:Y:S01]  /*112b0*/  LDCU UR6, c[0x0][0x39c] ;  /* 0x00007380ff0677ac */ /* 0x000e620008000800 */
[----:B------:R3:W-:Y:S01]  /*112c0*/  @P1 STG.E.U16 desc[UR22][R4.64], R7 ;  /* 0x0000000704001986 */ /* 0x0007e2000c101516 */
[-C--:B------:R-:W-:Y:S01]  /*112d0*/  LEA R6, P1, R11, R0.reuse, 0x1 ;  /* 0x000000000b067211 */ /* 0x080fe200078208ff */
[----:B------:R-:W-:Y:S01]  /*112e0*/  VIADD R14, R13, UR5 ;  /* 0x000000050d0e7c36 */ /* 0x000fe20008000000 */
[----:B--2---:R-:W-:-:S03]  /*112f0*/  LEA R8, P6, R10, R0, 0x1 ;  /* 0x000000000a087211 */ /* 0x004fc600078c08ff */
[----:B------:R-:W-:Y:S01]  /*11300*/  VIADD R15, R14, UR5 ;  /* 0x000000050e0f7c36 */ /* 0x000fe20008000000 */
[-C--:B------:R-:W-:Y:S02]  /*11310*/  LEA.HI.X.SX32 R9, R10, R3.reuse, 0x1, P6 ;  /* 0x000000030a097211 */ /* 0x080fe400030f0eff */
[-C--:B------:R-:W-:Y:S01]  /*11320*/  LEA R12, P6, R14, R0.reuse, 0x1 ;  /* 0x000000000e0c7211 */ /* 0x080fe200078c08ff */
[----:B------:R-:W-:Y:S01]  /*11330*/  VIADD R16, R15, UR5 ;  /* 0x000000050f107c36 */ /* 0x000fe20008000000 */
[----:B---3--:R-:W-:Y:S02]  /*11340*/  LEA.HI.X.SX32 R7, R11, R3, 0x1, P1 ;  /* 0x000000030b077211 */ /* 0x008fe400008f0eff */
[----:B------:R-:W-:-:S03]  /*11350*/  LEA R10, P1, R13, R0, 0x1 ;  /* 0x000000000d0a7211 */ /* 0x000fc600078208ff */
[----:B------:R2:W-:Y:S01]  /*11360*/  @P5 STG.E.U16 desc[UR22][R6.64], R62 ;  /* 0x0000003e06005986 */ /* 0x0005e2000c101516 */
[-C--:B------:R-:W-:Y:S02]  /*11370*/  LEA.HI.X.SX32 R11, R13, R3.reuse, 0x1, P1 ;  /* 0x000000030d0b7211 */ /* 0x080fe400008f0eff */
[-C--:B------:R-:W-:Y:S02]  /*11380*/  LEA.HI.X.SX32 R13, R14, R3.reuse, 0x1, P6 ;  /* 0x000000030e0d7211 */ /* 0x080fe400030f0eff */
[----:B------:R-:W-:Y:S02]  /*11390*/  LEA R4, P6, R16, R0, 0x1 ;  /* 0x0000000010047211 */ /* 0x000fe400078c08ff */
[----:B0-----:R-:W-:Y:S02]  /*113a0*/  ISETP.LT.AND P1, PT, R17, UR4, !P0 ;  /* 0x0000000411007c0c */ /* 0x001fe4000c721270 */
[----:B-1----:R-:W-:Y:S02]  /*113b0*/  ISETP.LT.AND P0, PT, R2, UR6, !P0 ;  /* 0x0000000602007c0c */ /* 0x002fe4000c701270 */
[----:B------:R-:W-:-:S02]  /*113c0*/  LEA.HI.X.SX32 R5, R16, R3, 0x1, P6 ;  /* 0x0000000310057211 */ /* 0x000fc400030f0eff */
[C---:B------:R-:W-:Y:S02]  /*113d0*/  LEA R2, P6, R15.reuse, R0, 0x1 ;  /* 0x000000000f027211 */ /* 0x040fe400078c08ff */
[----:B------:R-:W-:Y:S02]  /*113e0*/  PRMT R0, R62, 0x7632, R0 ;  /* 0x000076323e007816 */ /* 0x000fe40000000000 */
[----:B--2---:R-:W-:Y:S02]  /*113f0*/  PRMT R7, R64, 0x7632, R7 ;  /* 0x0000763240077816 */ /* 0x004fe40000000007 */
[----:B------:R-:W-:Y:S01]  /*11400*/  LEA.HI.X.SX32 R3, R15, R3, 0x1, P6 ;  /* 0x000000030f037211 */ /* 0x000fe200030f0eff */
[----:B------:R0:W-:Y:S04]  /*11410*/  @P4 STG.E.U16 desc[UR22][R8.64], R0 ;  /* 0x0000000008004986 */ /* 0x0001e8000c101516 */
[----:B------:R1:W-:Y:S04]  /*11420*/  @P3 STG.E.U16 desc[UR22][R10.64], R64 ;  /* 0x000000400a003986 */ /* 0x0003e8000c101516 */
[----:B------:R1:W-:Y:S01]  /*11430*/  @P2 STG.E.U16 desc[UR22][R12.64], R7 ;  /* 0x000000070c002986 */ /* 0x0003e2000c101516 */
[----:B0-----:R-:W-:-:S03]  /*11440*/  PRMT R9, R66, 0x7632, R9 ;  /* 0x0000763242097816 */ /* 0x001fc60000000009 */
[----:B------:R1:W-:Y:S04]  /*11450*/  @P1 STG.E.U16 desc[UR22][R2.64], R66 ;  /* 0x0000004202001986 */ /* 0x0003e8000c101516 */
[----:B------:R1:W-:Y:S01]  /*11460*/  @P0 STG.E.U16 desc[UR22][R4.64], R9 ;  /* 0x0000000904000986 */ /* 0x0003e2000c101516 */
[----:B-----5:R-:W-:Y:S06]  /*11470*/  BAR.SYNC.DEFER_BLOCKING 0x0 ;  /* 0x0000000000007b1d */ /* 0x020fec0000010000 */
[----:B------:R-:W-:Y:S05]  /*11480*/  BRA.U UP0, `(.L_x_14) ;  /* 0x0000000100a07547 */ /* 0x000fea000b800000 */
[----:B------:R-:W0:Y:S01]  /*11490*/  S2UR UR5, SR_CgaCtaId ;  /* 0x00000000000579c3 */ /* 0x000e220000008800 */
[----:B------:R-:W-:Y:S01]  /*114a0*/  NOP ;  /* 0x0000000000007918 */ /* 0x000fe20000000000 */
[----:B------:R-:W-:Y:S01]  /*114b0*/  UMOV UR4, 0x50 ;  /* 0x0000005000047882 */ /* 0x000fe20000000000 */
[----:B------:R-:W-:Y:S02]  /*114c0*/  IMAD.U32 R0, RZ, RZ, UR10 ;  /* 0x0000000aff007e24 */ /* 0x000fe4000f8e00ff */
[----:B-1----:R-:W-:Y:S02]  /*114d0*/  IMAD.MOV.U32 R3, RZ, RZ, 0xffff ;  /* 0x0000ffffff037424 */ /* 0x002fe400078e00ff */
[----:B------:R-:W-:Y:S01]  /*114e0*/  IMAD.MOV.U32 R7, RZ, RZ, 0x1 ;  /* 0x00000001ff077424 */ /* 0x000fe200078e00ff */
[----:B------:R-:W-:-:S04]  /*114f0*/  LOP3.LUT R0, R0, 0xffff, RZ, 0xc0, !PT ;  /* 0x0000ffff00007812 */ /* 0x000fc800078ec0ff */
[----:B------:R-:W-:-:S05]  /*11500*/  SHF.R.U32.HI R0, RZ, 0x5, R0 ;  /* 0x00000005ff007819 */ /* 0x000fca0000011600 */
[----:B------:R-:W-:Y:S01]  /*11510*/  VIADD R2, R0, 0x10 ;  /* 0x0000001000027836 */ /* 0x000fe20000000000 */
[----:B------:R-:W-:Y:S01]  /*11520*/  SHF.L.U32 R0, R3, R0, RZ ;  /* 0x0000000003007219 */ /* 0x000fe200000006ff */
[----:B0-----:R-:W-:-:S03]  /*11530*/  ULEA UR6, UR5, UR4, 0x18 ;  /* 0x0000000405067291 */ /* 0x001fc6000f8ec0ff */
[----:B------:R-:W-:-:S04]  /*11540*/  SHF.L.U32 R3, R7, R2, RZ ;  /* 0x0000000207037219 */ /* 0x000fc800000006ff */
[----:B------:R-:W-:Y:S02]  /*11550*/  LOP3.LUT R0, R3, R0, RZ, 0xfc, !PT ;  /* 0x0000000003007212 */ /* 0x000fe400078efcff */
[----:B------:R-:W0:Y:S02]  /*11560*/  LDS R5, [UR6] ;  /* 0x00000006ff057984 */ /* 0x000e240008000800 */
[C---:B------:R-:W-:Y:S02]  /*11570*/  LOP3.LUT R2, R0.reuse, 0xffff, RZ, 0xc0, !PT ;  /* 0x0000ffff00027812 */ /* 0x040fe400078ec0ff */
[----:B0-----:R-:W-:-:S04]  /*11580*/  LOP3.LUT R3, R0, 0xffff, R5, 0x80, !PT ;  /* 0x0000ffff00037812 */ /* 0x001fc800078e8005 */
[----:B------:R-:W-:-:S13]  /*11590*/  ISETP.NE.AND P0, PT, R3, R2, PT ;  /* 0x000000020300720c */ /* 0x000fda0003f05270 */
[----:B------:R-:W-:Y:S05]  /*115a0*/  @P0 BRA `(.L_x_15) ;  /* 0x0000000000500947 */ /* 0x000fea0003800000 */
[----:B------:R-:W-:Y:S02]  /*115b0*/  SHF.R.U32.HI R5, RZ, 0x10, R5 ;  /* 0x00000010ff057819 */ /* 0x000fe40000011605 */
[----:B------:R-:W-:-:S04]  /*115c0*/  SHF.R.U32.HI R2, RZ, 0x10, R0 ;  /* 0x00000010ff027819 */ /* 0x000fc80000011600 */
[----:B------:R-:W-:-:S04]  /*115d0*/  LOP3.LUT R5, R5, R2, RZ, 0xc0, !PT ;  /* 0x0000000205057212 */ /* 0x000fc800078ec0ff */
[----:B------:R-:W-:-:S13]  /*115e0*/  ISETP.NE.AND P0, PT, R5, R2, PT ;  /* 0x000000020500720c */ /* 0x000fda0003f05270 */
[----:B------:R-:W-:Y:S05]  /*115f0*/  @P0 BRA `(.L_x_16) ;  /* 0x0000000000300947 */ /* 0x000fea0003800000 */
[----:B------:R-:W-:Y:S01]  /*11600*/  R2UR UR4, R0 ;  /* 0x00000000000472ca */ /* 0x000fe200000e0000 */
[----:B------:R-:W-:Y:S01]  /*11610*/  VOTEU.ANY UR5, UPT, PT ;  /* 0x0000000000057886 */ /* 0x000fe200038e0100 */
[----:B------:R-:W0:Y:S01]  /*11620*/  S2R R0, SR_LANEID ;  /* 0x0000000000007919 */ /* 0x000e220000000000 */
[----:B------:R-:W-:-:S10]  /*11630*/  UFLO.U32 UR5, UR5 ;  /* 0x00000005000572bd */ /* 0x000fd400080e0000 */
[----:B------:R-:W-:-:S06]  /*11640*/  ULOP3.LUT UR4, URZ, UR4, URZ, 0x33, !UPT ;  /* 0x00000004ff047292 */ /* 0x000fcc000f8e33ff */
[----:B------:R-:W-:-:S04]  /*11650*/  IMAD.U32 R2, RZ, RZ, UR4 ;  /* 0x00000004ff027e24 */ /* 0x000fc8000f8e00ff */
[----:B------:R-:W1:Y:S02]  /*11660*/  REDUX UR7, R2 ;  /* 0x00000000020773c4 */ /* 0x000e640000000000 */
[----:B------:R2:W-:Y:S01]  /*11670*/  UTCATOMSWS.AND URZ, UR4 ;  /* 0x0000000400ff79e3 */ /* 0x0005e20008000000 */
[----:B0-----:R-:W-:Y:S01]  /*11680*/  ISETP.EQ.U32.AND P0, PT, R0, UR5, PT ;  /* 0x0000000500007c0c */ /* 0x001fe2000bf02070 */
[----:B-1----:R-:W-:-:S12]  /*11690*/  IMAD.U32 R0, RZ, RZ, UR7 ;  /* 0x00000007ff007e24 */ /* 0x002fd8000f8e00ff */
[----:B------:R2:W-:Y:S01]  /*116a0*/  @P0 ATOMS.AND RZ, [UR6], R0 ;  /* 0x00000000ffff098c */ /* 0x0005e2000a800006 */
[----:B------:R-:W-:Y:S05]  /*116b0*/  BRA `(.L_x_14) ;  /* 0x0000000000147947 */ /* 0x000fea0003800000 */
.L_x_16:
[----:B------:R-:W-:-:S07]  /*116c0*/  MOV R2, 0x116e0 ;  /* 0x000116e000027802 */ /* 0x000fce0000000f00 */
[----:B------:R-:W-:Y:S05]  /*116d0*/  CALL.REL.NOINC `($__internal_0_$__cuda_sm10x_tcgen05_guardrail_trap_col_being_dealloced_not_returned_by_alloc) ;  /* 0x00000000002c7944 */ /* 0x000fea0003c00000 */
[----:B------:R-:W-:Y:S05]  /*116e0*/  BRA `(.L_x_14) ;  /* 0x0000000000087947 */ /* 0x000fea0003800000 */
.L_x_15:
[----:B------:R-:W-:-:S07]  /*116f0*/  MOV R2, 0x11710 ;  /* 0x0001171000027802 */ /* 0x000fce0000000f00 */
[----:B------:R-:W-:Y:S05]  /*11700*/  CALL.REL.NOINC `($__internal_2_$__cuda_sm10x_tcgen05_guardrail_trap_unallocated_columns_being_dealloced) ;  /* 0x0000000000387944 */ /* 0x000fea0003c00000 */
.L_x_14:
[----:B------:R-:W-:Y:S01]  /*11710*/  NOP ;  /* 0x0000000000007918 */ /* 0x000fe20000000000 */
[----:B--2---:R-:W-:Y:S05]  /*11720*/  EXIT ;  /* 0x000000000000794d */ /* 0x004fea0003800000 */
.L_x_9:
[----:B------:R-:W0:Y:S02]  /*11730*/  SYNCS.PHASECHK.TRANS64.TRYWAIT P1, [UR8], R227 ;  /* 0x000000e3ff0075a7 */ /* 0x000e240008021108 */
[----:B0-----:R-:W-:Y:S05]  /*11740*/  @!P1 BRA `(.L_x_9) ;  /* 0xfffffffc00f89947 */ /* 0x001fea000383ffff */
[----:B------:R-:W-:Y:S05]  /*11750*/  BRA `(.L_x_17) ;  /* 0xffffff6400e47947 */ /* 0x000fea000383ffff */
.L_x_13:
[----:B------:R-:W0:Y:S02]  /*11760*/  SYNCS.PHASECHK.TRANS64.TRYWAIT P1, [UR8], R4 ;  /* 0x00000004ff0075a7 */ /* 0x000e240008021108 */
[----:B0-----:R-:W-:Y:S05]  /*11770*/  @!P1 BRA `(.L_x_13) ;  /* 0xfffffffc00f89947 */ /* 0x001fea000383ffff */
[----:B------:R-:W-:Y:S05]  /*11780*/  BRA `(.L_x_12) ;  /* 0xffffff7c00107947 */ /* 0x000fea000383ffff */
        .weak           $__internal_0_$__cuda_sm10x_tcgen05_guardrail_trap_col_being_dealloced_not_returned_by_alloc
        .type           $__internal_0_$__cuda_sm10x_tcgen05_guardrail_trap_col_being_dealloced_not_returned_by_alloc,@function
        .size           $__internal_0_$__cuda_sm10x_tcgen05_guardrail_trap_col_being_dealloced_not_returned_by_alloc,($__internal_1_$__cuda_sm10x_tcgen05_guardrail_trap_phase_invalid_during_alloc - $__internal_0_$__cuda_sm10x_tcgen05_guardrail_trap_col_being_dealloced_not_returned_by_alloc)
$__internal_0_$__cuda_sm10x_tcgen05_guardrail_trap_col_being_dealloced_not_returned_by_alloc:
[----:B------:R-:W-:Y:S05]  /*11790*/  BPT.TRAP 0x1 ;  /* 0x000000040000795c */ /* 0x000fea0000300000 */
[----:B------:R-:W-:-:S04]  /*117a0*/  IMAD.MOV.U32 R3, RZ, RZ, 0x0 ;  /* 0x00000000ff037424 */ /* 0x000fc800078e00ff */
[----:B------:R-:W-:Y:S05]  /*117b0*/  RET.REL.NODEC R2 `(matmul_kernel) ;  /* 0xfffffee802107950 */ /* 0x000fea0003c3ffff */
        .weak           $__internal_1_$__cuda_sm10x_tcgen05_guardrail_trap_phase_invalid_during_alloc
        .type           $__internal_1_$__cuda_sm10x_tcgen05_guardrail_trap_phase_invalid_during_alloc,@function
        .size           $__internal_1_$__cuda_sm10x_tcgen05_guardrail_trap_phase_invalid_during_alloc,($__internal_2_$__cuda_sm10x_tcgen05_guardrail_trap_unallocated_columns_being_dealloced - $__internal_1_$__cuda_sm10x_tcgen05_guardrail_trap_phase_invalid_during_alloc)
$__internal_1_$__cuda_sm10x_tcgen05_guardrail_trap_phase_invalid_during_alloc:
[----:B------:R-:W-:Y:S05]  /*117c0*/  BPT.TRAP 0x1 ;  /* 0x000000040000795c */ /* 0x000fea0000300000 */
[----:B------:R-:W-:-:S04]  /*117d0*/  IMAD.MOV.U32 R3, RZ, RZ, 0x0 ;  /* 0x00000000ff037424 */ /* 0x000fc800078e00ff */
[----:B------:R-:W-:Y:S05]  /*117e0*/  RET.REL.NODEC R2 `(matmul_kernel) ;  /* 0xfffffee802047950 */ /* 0x000fea0003c3ffff */
        .weak           $__internal_2_$__cuda_sm10x_tcgen05_guardrail_trap_unallocated_columns_being_dealloced
        .type           $__internal_2_$__cuda_sm10x_tcgen05_guardrail_trap_unallocated_columns_being_dealloced,@function
        .size           $__internal_2_$__cuda_sm10x_tcgen05_guardrail_trap_unallocated_columns_being_dealloced,(.L_x_21 - $__internal_2_$__cuda_sm10x_tcgen05_guardrail_trap_unallocated_columns_being_dealloced)
$__internal_2_$__cuda_sm10x_tcgen05_guardrail_trap_unallocated_columns_being_dealloced:
[----:B------:R-:W-:Y:S05]  /*117f0*/  BPT.TRAP 0x1 ;  /* 0x000000040000795c */ /* 0x000fea0000300000 */
[----:B------:R-:W-:-:S04]  /*11800*/  IMAD.MOV.U32 R3, RZ, RZ, 0x0 ;  /* 0x00000000ff037424 */ /* 0x000fc800078e00ff */
[----:B------:R-:W-:Y:S05]  /*11810*/  RET.REL.NODEC R2 `(matmul_kernel) ;  /* 0xfffffee402f87950 */ /* 0x000fea0003c3ffff */
.L_x_18:
[----:B------:R-:W-:-:S00]  /*11820*/  BRA `(.L_x_18) ;  /* 0xfffffffc00fc7947 */ /* 0x000fc0000383ffff */
[----:B------:R-:W-:-:S00]  /*11830*/  NOP ;  /* 0x0000000000007918 */ /* 0x000fc00000000000 */
        /* <DEDUP_REMOVED lines=12> */
.L_x_21:


//--------------------- .nv.shared.matmul_kernel  --------------------------
	.section	.nv.shared.matmul_kernel,"aw",@nobits
	.sectionflags	@""
	.align	16
	.zero		1024


//--------------------- .nv.shared.reserved.0     --------------------------
	.section	.nv.shared.reserved.0,"aw",@nobits
	.align	8
	.weak		__nv_reservedSMEM_offset_0_alias
	.size		__nv_reservedSMEM_offset_0_alias, 0, 64
	.other		__nv_reservedSMEM_offset_0_alias,@"STO_CUDA_RESERVED_SHARED STV_DEFAULT"
__nv_reservedSMEM_offset_0_alias:
	.zero		0
.nv.shared.reserved.0:
	.zero		64
	.weak		__nv_reservedSMEM_allocation_phase
	.type		__nv_reservedSMEM_allocation_phase,@object
	.size		__nv_reservedSMEM_allocation_phase,(.L_0 - __nv_reservedSMEM_allocation_phase)
__nv_reservedSMEM_allocation_phase:
	.zero		1
.L_0:
	.zero		7
	.weak		__nv_reservedSMEM_devtool_atexit_pc
	.type		__nv_reservedSMEM_devtool_atexit_pc,@object
	.size		__nv_reservedSMEM_devtool_atexit_pc,(__nv_reservedSMEM_allocation_mask - __nv_reservedSMEM_devtool_atexit_pc)
__nv_reservedSMEM_devtool_atexit_pc:
	.zero		8
	.weak		__nv_reservedSMEM_allocation_mask
	.type		__nv_reservedSMEM_allocation_mask,@object
	.size		__nv_reservedSMEM_allocation_mask,(.L_2 - __nv_reservedSMEM_allocation_mask)
__nv_reservedSMEM_allocation_mask:
	.zero		4
.L_2:


//--------------------- .nv.constant0.matmul_kernel --------------------------
	.section	.nv.constant0.matmul_kernel,"a",@progbits
	.sectionflags	@""
	.align	4
.nv.constant0.matmul_kernel:
	.zero		976


//--------------------- SYMBOLS --------------------------

	.type		.nv.reservedSmem.offset0,@object
	.size		.nv.reservedSmem.offset0,0x4
	.type		.nv.reservedSmem.cap,@object
	.size		.nv.reservedSmem.cap,0x4
